// auto-generated by cutlass_sweep.gemm — config: {"arch": "sm_90", "cluster_m": 2, "cluster_n": 2, "dtype": "fp16", "dtype_b": "fp16", "layout": "nt", "stages": 0, "tile_k": 128, "tile_m": 256, "tile_n": 128}
#include "cutlass/cutlass.h"
#include "cutlass/gemm/collective/collective_builder.hpp"
#include "cutlass/gemm/device/gemm_universal_adapter.h"
#include "cutlass/gemm/kernel/gemm_universal.hpp"
#include "cutlass/epilogue/collective/collective_builder.hpp"

using ElemA = cutlass::half_t;
using ElemB = cutlass::half_t;
using ElemCD = cutlass::half_t;
using Acc  = float;
using TileShape    = cute::Shape<cute::_256, cute::_128, cute::_128>;
using ClusterShape = cute::Shape<cute::_2, cute::_2, cute::_1>;

using CollectiveEpilogue = typename cutlass::epilogue::collective::CollectiveBuilder<
    cutlass::arch::Sm90, cutlass::arch::OpClassTensorOp,
    TileShape, ClusterShape,
    cutlass::epilogue::collective::EpilogueTileAuto,
    Acc, Acc,
    ElemCD, cutlass::layout::RowMajor, 128 / cutlass::sizeof_bits<ElemCD>::value,
    ElemCD, cutlass::layout::RowMajor, 128 / cutlass::sizeof_bits<ElemCD>::value,
    cutlass::epilogue::collective::EpilogueScheduleAuto
  >::CollectiveOp;

using CollectiveMainloop = typename cutlass::gemm::collective::CollectiveBuilder<
    cutlass::arch::Sm90, cutlass::arch::OpClassTensorOp,
    ElemA, cutlass::layout::RowMajor, 128 / cutlass::sizeof_bits<ElemA>::value,
    ElemB, cutlass::layout::ColumnMajor, 128 / cutlass::sizeof_bits<ElemB>::value,
    Acc,
    TileShape, ClusterShape,
    cutlass::gemm::collective::StageCountAutoCarveout<static_cast<int>(sizeof(typename CollectiveEpilogue::SharedStorage))>,
    cutlass::gemm::collective::KernelScheduleAuto
  >::CollectiveOp;

using GemmKernel = cutlass::gemm::kernel::GemmUniversal<
    cute::Shape<int,int,int,int>,
    CollectiveMainloop,
    CollectiveEpilogue
>;
using Gemm = cutlass::gemm::device::GemmUniversalAdapter<GemmKernel>;

// Force the device kernel symbol into the cubin without needing a host main.
auto* _anchor = &cutlass::device_kernel<GemmKernel>;


// ===== COMPILED SASS (sm_90a) =====

	.target	sm_90a

	.elftype	@"ET_EXEC"


//--------------------- .note.nv.tkinfo           --------------------------
	.section	.note.nv.tkinfo,"",@"SHT_NOTE"
	.sectionflags	@"SHF_NOTE_NV_TKINFO"
	.tkinfo
        /*0018*/ 	.word	0x00000002
        /*0030*/ 	.string	""
        /*0030*/ 	.string	"ptxas"
        /*0030*/ 	.string	"Cuda compilation tools, release 13.0, V13.0.88"
        /*0030*/ 	.string	"Build cuda_13.0.r13.0/compiler.36424714_0"
        /*0030*/ 	.string	"-arch sm_90a -m 64 "



//--------------------- .note.nv.cuinfo           --------------------------
	.section	.note.nv.cuinfo,"",@"SHT_NOTE"
	.sectionflags	@"SHF_NOTE_NV_CUINFO"
        /*0018*/ 	.short	0x0002
        /*001a*/ 	.short	0x005a
        /*001c*/ 	.short	0x0082
	.zero		2


//--------------------- .nv.info                  --------------------------
	.section	.nv.info,"",@"SHT_CUDA_INFO"
	.align	4


	//----- nvinfo : EIATTR_REGCOUNT
	.align		4
        /*0000*/ 	.byte	0x04, 0x2f
        /*0002*/ 	.short	(.L_15 - .L_14)
	.align		4
.L_14:
        /*0004*/ 	.word	index@(_ZN7cutlass13device_kernelINS_4gemm6kernel13GemmUniversalIN4cute5tupleIJiiiiEEENS1_10collective13CollectiveMmaINS1_34MainloopSm90TmaGmmaWarpSpecializedILi2ENS5_IJNS4_1CILi2EEESB_NSA_ILi1EEEEEENS1_35KernelTmaWarpSpecializedCooperativeEEENS5_IJNSA_ILi256EEENSA_ILi128EEESH_EEENS_6half_tENS5_IJlSC_lEEESJ_SK_NS4_8TiledMMAINS4_8MMA_AtomIJNS4_4SM904GMMA26MMA_64x128x16_F32F16F16_SSILNSO_5MajorE0ELSQ_0ELNSO_7ScaleInE1ELSR_1EEEEEENS4_6LayoutINS5_IJSB_SC_SC_EEENS5_IJSC_NSA_ILi0EEESW_EEEEENS5_IJNS4_10UnderscoreESZ_SZ_EEEEENS4_23SM90_TMA_LOAD_MULTICASTENS4_14ComposedLayoutINS4_7SwizzleILi3ELi4ELi3EEENS4_18smem_ptr_flag_bitsILi16EEENSU_INS5_IJNSA_ILi8EEENSA_ILi64EEEEEENS5_IJS19_SC_EEEEEEEvNS4_8identityES12_S1D_vS1E_EENS_8epilogue10collective6detail29Sm90TmaWarpSpecializedAdapterINS1H_15DefaultEpilogueISJ_SK_SK_NS1G_6thread17LinearCombinationISJ_Li1EffLNS1L_9ScaleType4KindE0ELNS_15FloatRoundStyleE2ESJ_EENS1_15EpilogueDefaultEEEEEvvEEEEvNT_6ParamsE)
        /*0008*/ 	.word	0x000000a8


	//----- nvinfo : EIATTR_FRAME_SIZE
	.align		4
.L_15:
        /*000c*/ 	.byte	0x04, 0x11
        /*000e*/ 	.short	(.L_17 - .L_16)
	.align		4
.L_16:
        /*0010*/ 	.word	index@(_ZN7cutlass13device_kernelINS_4gemm6kernel13GemmUniversalIN4cute5tupleIJiiiiEEENS1_10collective13CollectiveMmaINS1_34MainloopSm90TmaGmmaWarpSpecializedILi2ENS5_IJNS4_1CILi2EEESB_NSA_ILi1EEEEEENS1_35KernelTmaWarpSpecializedCooperativeEEENS5_IJNSA_ILi256EEENSA_ILi128EEESH_EEENS_6half_tENS5_IJlSC_lEEESJ_SK_NS4_8TiledMMAINS4_8MMA_AtomIJNS4_4SM904GMMA26MMA_64x128x16_F32F16F16_SSILNSO_5MajorE0ELSQ_0ELNSO_7ScaleInE1ELSR_1EEEEEENS4_6LayoutINS5_IJSB_SC_SC_EEENS5_IJSC_NSA_ILi0EEESW_EEEEENS5_IJNS4_10UnderscoreESZ_SZ_EEEEENS4_23SM90_TMA_LOAD_MULTICASTENS4_14ComposedLayoutINS4_7SwizzleILi3ELi4ELi3EEENS4_18smem_ptr_flag_bitsILi16EEENSU_INS5_IJNSA_ILi8EEENSA_ILi64EEEEEENS5_IJS19_SC_EEEEEEEvNS4_8identityES12_S1D_vS1E_EENS_8epilogue10collective6detail29Sm90TmaWarpSpecializedAdapterINS1H_15DefaultEpilogueISJ_SK_SK_NS1G_6thread17LinearCombinationISJ_Li1EffLNS1L_9ScaleType4KindE0ELNS_15FloatRoundStyleE2ESJ_EENS1_15EpilogueDefaultEEEEEvvEEEEvNT_6ParamsE)
        /*0014*/ 	.word	0x00000000


	//----- nvinfo : EIATTR_MIN_STACK_SIZE
	.align		4
.L_17:
        /*0018*/ 	.byte	0x04, 0x12
        /*001a*/ 	.short	(.L_19 - .L_18)
	.align		4
.L_18:
        /*001c*/ 	.word	index@(_ZN7cutlass13device_kernelINS_4gemm6kernel13GemmUniversalIN4cute5tupleIJiiiiEEENS1_10collective13CollectiveMmaINS1_34MainloopSm90TmaGmmaWarpSpecializedILi2ENS5_IJNS4_1CILi2EEESB_NSA_ILi1EEEEEENS1_35KernelTmaWarpSpecializedCooperativeEEENS5_IJNSA_ILi256EEENSA_ILi128EEESH_EEENS_6half_tENS5_IJlSC_lEEESJ_SK_NS4_8TiledMMAINS4_8MMA_AtomIJNS4_4SM904GMMA26MMA_64x128x16_F32F16F16_SSILNSO_5MajorE0ELSQ_0ELNSO_7ScaleInE1ELSR_1EEEEEENS4_6LayoutINS5_IJSB_SC_SC_EEENS5_IJSC_NSA_ILi0EEESW_EEEEENS5_IJNS4_10UnderscoreESZ_SZ_EEEEENS4_23SM90_TMA_LOAD_MULTICASTENS4_14ComposedLayoutINS4_7SwizzleILi3ELi4ELi3EEENS4_18smem_ptr_flag_bitsILi16EEENSU_INS5_IJNSA_ILi8EEENSA_ILi64EEEEEENS5_IJS19_SC_EEEEEEEvNS4_8identityES12_S1D_vS1E_EENS_8epilogue10collective6detail29Sm90TmaWarpSpecializedAdapterINS1H_15DefaultEpilogueISJ_SK_SK_NS1G_6thread17LinearCombinationISJ_Li1EffLNS1L_9ScaleType4KindE0ELNS_15FloatRoundStyleE2ESJ_EENS1_15EpilogueDefaultEEEEEvvEEEEvNT_6ParamsE)
        /*0020*/ 	.word	0x00000000
.L_19:


//--------------------- .nv.compat                --------------------------
	.section	.nv.compat,"",@"SHT_CUDA_COMPAT_INFO"
	.align	4
        /*0000*/ 	.byte	0x02, 0x09, 0x01, 0x00, 0x02, 0x02, 0x04, 0x00, 0x02, 0x05, 0x05, 0x00, 0x03, 0x07, 0x01, 0x01
        /*0010*/ 	.byte	0x02, 0x03, 0x01, 0x00, 0x02, 0x06, 0x01, 0x00, 0x04, 0x0b, 0x08, 0x00, 0x00, 0x00, 0x00, 0x00
        /*0020*/ 	.byte	0x00, 0x00, 0x00, 0x00


//--------------------- .nv.info._ZN7cutlass13device_kernelINS_4gemm6kernel13GemmUniversalIN4cute5tupleIJiiiiEEENS1_10collective13CollectiveMmaINS1_34MainloopSm90TmaGmmaWarpSpecializedILi2ENS5_IJNS4_1CILi2EEESB_NSA_ILi1EEEEEENS1_35KernelTmaWarpSpecializedCooperativeEEENS5_IJNSA_ILi256EEENSA_ILi128EEESH_EEENS_6half_tENS5_IJlSC_lEEESJ_SK_NS4_8TiledMMAINS4_8MMA_AtomIJNS4_4SM904GMMA26MMA_64x128x16_F32F16F16_SSILNSO_5MajorE0ELSQ_0ELNSO_7ScaleInE1ELSR_1EEEEEENS4_6LayoutINS5_IJSB_SC_SC_EEENS5_IJSC_NSA_ILi0EEESW_EEEEENS5_IJNS4_10UnderscoreESZ_SZ_EEEEENS4_23SM90_TMA_LOAD_MULTICASTENS4_14ComposedLayoutINS4_7SwizzleILi3ELi4ELi3EEENS4_18smem_ptr_flag_bitsILi16EEENSU_INS5_IJNSA_ILi8EEENSA_ILi64EEEEEENS5_IJS19_SC_EEEEEEEvNS4_8identityES12_S1D_vS1E_EENS_8epilogue10collective6detail29Sm90TmaWarpSpecializedAdapterINS1H_15DefaultEpilogueISJ_SK_SK_NS1G_6thread17LinearCombinationISJ_Li1EffLNS1L_9ScaleType4KindE0ELNS_15FloatRoundStyleE2ESJ_EENS1_15EpilogueDefaultEEEEEvvEEEEvNT_6ParamsE --------------------------
	.section	.nv.info._ZN7cutlass13device_kernelINS_4gemm6kernel13GemmUniversalIN4cute5tupleIJiiiiEEENS1_10collective13CollectiveMmaINS1_34MainloopSm90TmaGmmaWarpSpecializedILi2ENS5_IJNS4_1CILi2EEESB_NSA_ILi1EEEEEENS1_35KernelTmaWarpSpecializedCooperativeEEENS5_IJNSA_ILi256EEENSA_ILi128EEESH_EEENS_6half_tENS5_IJlSC_lEEESJ_SK_NS4_8TiledMMAINS4_8MMA_AtomIJNS4_4SM904GMMA26MMA_64x128x16_F32F16F16_SSILNSO_5MajorE0ELSQ_0ELNSO_7ScaleInE1ELSR_1EEEEEENS4_6LayoutINS5_IJSB_SC_SC_EEENS5_IJSC_NSA_ILi0EEESW_EEEEENS5_IJNS4_10UnderscoreESZ_SZ_EEEEENS4_23SM90_TMA_LOAD_MULTICASTENS4_14ComposedLayoutINS4_7SwizzleILi3ELi4ELi3EEENS4_18smem_ptr_flag_bitsILi16EEENSU_INS5_IJNSA_ILi8EEENSA_ILi64EEEEEENS5_IJS19_SC_EEEEEEEvNS4_8identityES12_S1D_vS1E_EENS_8epilogue10collective6detail29Sm90TmaWarpSpecializedAdapterINS1H_15DefaultEpilogueISJ_SK_SK_NS1G_6thread17LinearCombinationISJ_Li1EffLNS1L_9ScaleType4KindE0ELNS_15FloatRoundStyleE2ESJ_EENS1_15EpilogueDefaultEEEEEvvEEEEvNT_6ParamsE,"",@"SHT_CUDA_INFO"
	.sectionflags	@""
	.align	4


	//----- nvinfo : EIATTR_CUDA_API_VERSION
	.align		4
        /*0000*/ 	.byte	0x04, 0x37
        /*0002*/ 	.short	(.L_21 - .L_20)
.L_20:
        /*0004*/ 	.word	0x00000082


	//----- nvinfo : EIATTR_KPARAM_INFO
	.align		4
.L_21:
        /*0008*/ 	.byte	0x04, 0x17
        /*000a*/ 	.short	(.L_23 - .L_22)
.L_22:
        /*000c*/ 	.word	0x00000000
        /*0010*/ 	.short	0x0000
        /*0012*/ 	.short	0x0070
        /*0014*/ 	.byte	0x00, 0xf0, 0x01, 0x10


	//----- nvinfo : EIATTR_SPARSE_MMA_MASK
	.align		4
.L_23:
        /*0018*/ 	.byte	0x03, 0x50
        /*001a*/ 	.short	0x0000


	//----- nvinfo : EIATTR_MAXREG_COUNT
	.align		4
        /*001c*/ 	.byte	0x03, 0x1b
        /*001e*/ 	.short	0x00a8


	//----- nvinfo : EIATTR_NUM_BARRIERS
	.align		4
        /*0020*/ 	.byte	0x02, 0x4c
        /*0022*/ 	.byte	0x01
	.zero		1


	//----- nvinfo : EIATTR_EXTERNS
	.align		4
        /*0024*/ 	.byte	0x04, 0x0f
        /*0026*/ 	.short	(.L_25 - .L_24)


	//   ....[0]....
	.align		4
.L_24:
        /*0028*/ 	.word	index@(__assertfail)


	//----- nvinfo : EIATTR_MERCURY_ISA_VERSION
	.align		4
.L_25:
        /*002c*/ 	.byte	0x03, 0x5f
        /*002e*/ 	.short	0x0101


	//----- nvinfo : EIATTR_INT_WARP_WIDE_INSTR_OFFSETS
	.align		4
        /*0030*/ 	.byte	0x04, 0x31
        /*0032*/ 	.short	(.L_27 - .L_26)


	//   ....[0]....
.L_26:
        /*0034*/ 	.word	0x00000440


	//   ....[1]....
        /*0038*/ 	.word	0x00000470


	//   ....[2]....
        /*003c*/ 	.word	0x00000630


	//   ....[3]....
        /*0040*/ 	.word	0x00002520


	//----- nvinfo : EIATTR_COOP_GROUP_MASK_REGIDS
	.align		4
.L_27:
        /*0044*/ 	.byte	0x04, 0x29
        /*0046*/ 	.short	(.L_29 - .L_28)


	//   ....[0]....
.L_28:
        /*0048*/ 	.word	0xffffffff


	//   ....[1]....
        /*004c*/ 	.word	0xffffffff


	//   ....[2]....
        /*0050*/ 	.word	0xffffffff


	//   ....[3]....
        /*0054*/ 	.word	0xffffffff


	//   ....[4]....
        /*0058*/ 	.word	0xffffffff


	//   ....[5]....
        /*005c*/ 	.word	0xffffffff


	//----- nvinfo : EIATTR_COOP_GROUP_INSTR_OFFSETS
	.align		4
.L_29:
        /*0060*/ 	.byte	0x04, 0x28
        /*0062*/ 	.short	(.L_31 - .L_30)


	//   ....[0]....
.L_30:
        /*0064*/ 	.word	0x00000060


	//   ....[1]....
        /*0068*/ 	.word	0x00000070


	//   ....[2]....
        /*006c*/ 	.word	0x00000130


	//   ....[3]....
        /*0070*/ 	.word	0x00000290


	//   ....[4]....
        /*0074*/ 	.word	0x000007b0


	//   ....[5]....
        /*0078*/ 	.word	0x00001200


	//----- nvinfo : EIATTR_REG_RECONFIG
	.align		4
.L_31:
        /*007c*/ 	.byte	0x01, 0x54
	.zero		2


	//----- nvinfo : EIATTR_SYSCALL_OFFSETS
	.align		4
        /*0080*/ 	.byte	0x04, 0x46
        /*0082*/ 	.short	(.L_33 - .L_32)


	//   ....[0]....
.L_32:
        /*0084*/ 	.word	0x000013c0


	//----- nvinfo : EIATTR_MBARRIER_INSTR_OFFSETS
	.align		4
.L_33:
        /*0088*/ 	.byte	0x04, 0x39
        /*008a*/ 	.short	(.L_35 - .L_34)


	//   ....[0]....
.L_34:
        /*008c*/ 	.word	0x00000230
        /*0090*/ 	.word	0x000000ff
        /*0094*/ 	.word	0x00000000
        /*0098*/ 	.short	0x0100
        /*009a*/ 	.byte	0x08
	.zero		1


	//   ....[1]....
        /*009c*/ 	.word	0x00000240
        /*00a0*/ 	.word	0x000000ff
        /*00a4*/ 	.word	0x00000010
        /*00a8*/ 	.short	0x0100
        /*00aa*/ 	.byte	0x08
	.zero		1


	//   ....[2]....
        /*00ac*/ 	.word	0x00000250
        /*00b0*/ 	.word	0x000000ff
        /*00b4*/ 	.word	0x00000008
        /*00b8*/ 	.short	0x0100
        /*00ba*/ 	.byte	0x08
	.zero		1


	//   ....[3]....
        /*00bc*/ 	.word	0x00000260
        /*00c0*/ 	.word	0x000000ff
        /*00c4*/ 	.word	0x00000018
        /*00c8*/ 	.short	0x0100
        /*00ca*/ 	.byte	0x08
	.zero		1


	//   ....[4]....
        /*00cc*/ 	.word	0x000006b0
        /*00d0*/ 	.word	0x000000ff
        /*00d4*/ 	.word	0x00000030
        /*00d8*/ 	.short	0x0100
        /*00da*/ 	.byte	0x06
	.zero		1


	//   ....[5]....
        /*00dc*/ 	.word	0x00000740
        /*00e0*/ 	.word	0x000000ff
        /*00e4*/ 	.word	0x00000038
        /*00e8*/ 	.short	0x0100
        /*00ea*/ 	.byte	0x06
	.zero		1


	//   ....[6]....
        /*00ec*/ 	.word	0x00001480
        /*00f0*/ 	.word	0x00000003
        /*00f4*/ 	.word	0x00000000
        /*00f8*/ 	.short	0x010a
        /*00fa*/ 	.byte	0x3f
	.zero		1


	//   ....[7]....
        /*00fc*/ 	.word	0x000014c0
        /*0100*/ 	.word	0x00000003
        /*0104*/ 	.word	0x00000000
        /*0108*/ 	.short	0x010a
        /*010a*/ 	.byte	0x3f
	.zero		1


	//   ....[8]....
        /*010c*/ 	.word	0x00001ce0
        /*0110*/ 	.word	0x00000005
        /*0114*/ 	.word	0x00000000
        /*0118*/ 	.short	0x010a
        /*011a*/ 	.byte	0x3f
	.zero		1


	//   ....[9]....
        /*011c*/ 	.word	0x00001d20
        /*0120*/ 	.word	0x00000005
        /*0124*/ 	.word	0x00000000
        /*0128*/ 	.short	0x010a
        /*012a*/ 	.byte	0x3f
	.zero		1


	//   ....[10]....
        /*012c*/ 	.word	0x000023c0
        /*0130*/ 	.word	0x00000005
        /*0134*/ 	.word	0x00000000
        /*0138*/ 	.short	0x0101
        /*013a*/ 	.byte	0x3f
	.zero		1


	//   ....[11]....
        /*013c*/ 	.word	0x000025a0
        /*0140*/ 	.word	0x00000003
        /*0144*/ 	.word	0x00000000
        /*0148*/ 	.short	0x0101
        /*014a*/ 	.byte	0x3f
	.zero		1


	//   ....[12]....
        /*014c*/ 	.word	0x0000beb0
        /*0150*/ 	.word	0x00000014
        /*0154*/ 	.word	0x00000010
        /*0158*/ 	.short	0x010a
        /*015a*/ 	.byte	0x3f
	.zero		1


	//   ....[13]....
        /*015c*/ 	.word	0x0000c350
        /*0160*/ 	.word	0x00000004
        /*0164*/ 	.word	0x00000038
        /*0168*/ 	.short	0x0101
        /*016a*/ 	.byte	0x3f
	.zero		1


	//   ....[14]....
        /*016c*/ 	.word	0x0000ca60
        /*0170*/ 	.word	0x00000005
        /*0174*/ 	.word	0x00000000
        /*0178*/ 	.short	0x010a
        /*017a*/ 	.byte	0x3f
	.zero		1


	//   ....[15]....
        /*017c*/ 	.word	0x0000cae0
        /*0180*/ 	.word	0x00000009
        /*0184*/ 	.word	0x00000000
        /*0188*/ 	.short	0x010a
        /*018a*/ 	.byte	0x3f
	.zero		1


	//   ....[16]....
        /*018c*/ 	.word	0x0000cb40
        /*0190*/ 	.word	0x00000003
        /*0194*/ 	.word	0x00000000
        /*0198*/ 	.short	0x010a
        /*019a*/ 	.byte	0x3f
	.zero		1


	//   ....[17]....
        /*019c*/ 	.word	0x0000cb90
        /*01a0*/ 	.word	0x00000005
        /*01a4*/ 	.word	0x00000000
        /*01a8*/ 	.short	0x010a
        /*01aa*/ 	.byte	0x3f
	.zero		1


	//   ....[18]....
        /*01ac*/ 	.word	0x0000cc60
        /*01b0*/ 	.word	0x00000014
        /*01b4*/ 	.word	0x00000010
        /*01b8*/ 	.short	0x010a
        /*01ba*/ 	.byte	0x3f
	.zero		1


	//   ....[19]....
        /*01bc*/ 	.word	0x0000cd30
        /*01c0*/ 	.word	0x00000005
        /*01c4*/ 	.word	0x00000000
        /*01c8*/ 	.short	0x010a
        /*01ca*/ 	.byte	0x3f
	.zero		1


	//----- nvinfo : EIATTR_NUM_MBARRIERS
	.align		4
.L_35:
        /*01cc*/ 	.byte	0x03, 0x38
        /*01ce*/ 	.short	0x0006


	//----- nvinfo : EIATTR_EXIT_INSTR_OFFSETS
	.align		4
        /*01d0*/ 	.byte	0x04, 0x1c
        /*01d2*/ 	.short	(.L_37 - .L_36)


	//   ....[0]....
.L_36:
        /*01d4*/ 	.word	0x00000910


	//   ....[1]....
        /*01d8*/ 	.word	0x00001130


	//   ....[2]....
        /*01dc*/ 	.word	0x0000b4e0


	//   ....[3]....
        /*01e0*/ 	.word	0x0000ba40


	//   ....[4]....
        /*01e4*/ 	.word	0x0000cb30


	//----- nvinfo : EIATTR_MAX_THREADS
	.align		4
.L_37:
        /*01e8*/ 	.byte	0x04, 0x05
        /*01ea*/ 	.short	(.L_39 - .L_38)
.L_38:
        /*01ec*/ 	.word	0x00000180
        /*01f0*/ 	.word	0x00000001
        /*01f4*/ 	.word	0x00000001


	//----- nvinfo : EIATTR_CRS_STACK_SIZE
	.align		4
.L_39:
        /*01f8*/ 	.byte	0x04, 0x1e
        /*01fa*/ 	.short	(.L_41 - .L_40)
.L_40:
        /*01fc*/ 	.word	0x00000000


	//----- nvinfo : EIATTR_CBANK_PARAM_SIZE
	.align		4
.L_41:
        /*0200*/ 	.byte	0x03, 0x19
        /*0202*/ 	.short	0x0470


	//----- nvinfo : EIATTR_PARAM_CBANK
	.align		4
        /*0204*/ 	.byte	0x04, 0x0a
        /*0206*/ 	.short	(.L_43 - .L_42)
	.align		4
.L_42:
        /*0208*/ 	.word	index@(.nv.constant0._ZN7cutlass13device_kernelINS_4gemm6kernel13GemmUniversalIN4cute5tupleIJiiiiEEENS1_10collective13CollectiveMmaINS1_34MainloopSm90TmaGmmaWarpSpecializedILi2ENS5_IJNS4_1CILi2EEESB_NSA_ILi1EEEEEENS1_35KernelTmaWarpSpecializedCooperativeEEENS5_IJNSA_ILi256EEENSA_ILi128EEESH_EEENS_6half_tENS5_IJlSC_lEEESJ_SK_NS4_8TiledMMAINS4_8MMA_AtomIJNS4_4SM904GMMA26MMA_64x128x16_F32F16F16_SSILNSO_5MajorE0ELSQ_0ELNSO_7ScaleInE1ELSR_1EEEEEENS4_6LayoutINS5_IJSB_SC_SC_EEENS5_IJSC_NSA_ILi0EEESW_EEEEENS5_IJNS4_10UnderscoreESZ_SZ_EEEEENS4_23SM90_TMA_LOAD_MULTICASTENS4_14ComposedLayoutINS4_7SwizzleILi3ELi4ELi3EEENS4_18smem_ptr_flag_bitsILi16EEENSU_INS5_IJNSA_ILi8EEENSA_ILi64EEEEEENS5_IJS19_SC_EEEEEEEvNS4_8identityES12_S1D_vS1E_EENS_8epilogue10collective6detail29Sm90TmaWarpSpecializedAdapterINS1H_15DefaultEpilogueISJ_SK_SK_NS1G_6thread17LinearCombinationISJ_Li1EffLNS1L_9ScaleType4KindE0ELNS_15FloatRoundStyleE2ESJ_EENS1_15EpilogueDefaultEEEEEvvEEEEvNT_6ParamsE)
        /*020c*/ 	.short	0x0210
        /*020e*/ 	.short	0x0470


	//----- nvinfo : EIATTR_SW_WAR
	.align		4
.L_43:
        /*0210*/ 	.byte	0x04, 0x36
        /*0212*/ 	.short	(.L_45 - .L_44)
.L_44:
        /*0214*/ 	.word	0x00000008
.L_45:


//--------------------- .nv.callgraph             --------------------------
	.section	.nv.callgraph,"",@"SHT_CUDA_CALLGRAPH"
	.align	4
	.sectionentsize	8
	.align		4
        /*0000*/ 	.word	0x00000000
	.align		4
        /*0004*/ 	.word	0xffffffff
	.align		4
        /*0008*/ 	.word	index@(_ZN7cutlass13device_kernelINS_4gemm6kernel13GemmUniversalIN4cute5tupleIJiiiiEEENS1_10collective13CollectiveMmaINS1_34MainloopSm90TmaGmmaWarpSpecializedILi2ENS5_IJNS4_1CILi2EEESB_NSA_ILi1EEEEEENS1_35KernelTmaWarpSpecializedCooperativeEEENS5_IJNSA_ILi256EEENSA_ILi128EEESH_EEENS_6half_tENS5_IJlSC_lEEESJ_SK_NS4_8TiledMMAINS4_8MMA_AtomIJNS4_4SM904GMMA26MMA_64x128x16_F32F16F16_SSILNSO_5MajorE0ELSQ_0ELNSO_7ScaleInE1ELSR_1EEEEEENS4_6LayoutINS5_IJSB_SC_SC_EEENS5_IJSC_NSA_ILi0EEESW_EEEEENS5_IJNS4_10UnderscoreESZ_SZ_EEEEENS4_23SM90_TMA_LOAD_MULTICASTENS4_14ComposedLayoutINS4_7SwizzleILi3ELi4ELi3EEENS4_18smem_ptr_flag_bitsILi16EEENSU_INS5_IJNSA_ILi8EEENSA_ILi64EEEEEENS5_IJS19_SC_EEEEEEEvNS4_8identityES12_S1D_vS1E_EENS_8epilogue10collective6detail29Sm90TmaWarpSpecializedAdapterINS1H_15DefaultEpilogueISJ_SK_SK_NS1G_6thread17LinearCombinationISJ_Li1EffLNS1L_9ScaleType4KindE0ELNS_15FloatRoundStyleE2ESJ_EENS1_15EpilogueDefaultEEEEEvvEEEEvNT_6ParamsE)
	.align		4
        /*000c*/ 	.word	index@(__assertfail)
	.align		4
        /*0010*/ 	.word	0x00000000
	.align		4
        /*0014*/ 	.word	0xfffffffe
	.align		4
        /*0018*/ 	.word	0x00000000
	.align		4
        /*001c*/ 	.word	0xfffffffd
	.align		4
        /*0020*/ 	.word	0x00000000
	.align		4
        /*0024*/ 	.word	0xfffffffc


//--------------------- .nv.constant4             --------------------------
	.section	.nv.constant4,"a",@progbits
	.align	8
	.align		8
.nv.constant4:
        /*0000*/ 	.dword	__assertfail
	.align		8
        /*0008*/ 	.dword	__unnamed_1
	.align		8
        /*0010*/ 	.dword	_ZN40_INTERNAL_dc186f82_4_k_cu_317caa4b_214604cuda3std3__45__cpo5beginE
	.align		8
        /*0018*/ 	.dword	_ZN40_INTERNAL_dc186f82_4_k_cu_317caa4b_214604cuda3std3__45__cpo3endE
	.align		8
        /*0020*/ 	.dword	_ZN40_INTERNAL_dc186f82_4_k_cu_317caa4b_214604cuda3std3__45__cpo6cbeginE
	.align		8
        /*0028*/ 	.dword	_ZN40_INTERNAL_dc186f82_4_k_cu_317caa4b_214604cuda3std3__45__cpo4cendE
	.align		8
        /*0030*/ 	.dword	_ZN40_INTERNAL_dc186f82_4_k_cu_317caa4b_214604cuda3std3__442_GLOBAL__N__dc186f82_4_k_cu_317caa4b_214606ignoreE
	.align		8
        /*0038*/ 	.dword	_ZN40_INTERNAL_dc186f82_4_k_cu_317caa4b_214604cuda3std3__419piecewise_constructE
	.align		8
        /*0040*/ 	.dword	_ZN40_INTERNAL_dc186f82_4_k_cu_317caa4b_214604cuda3std3__48in_placeE
	.align		8
        /*0048*/ 	.dword	_ZN40_INTERNAL_dc186f82_4_k_cu_317caa4b_214604cuda3std6ranges3__45__cpo4swapE
	.align		8
        /*0050*/ 	.dword	_ZN40_INTERNAL_dc186f82_4_k_cu_317caa4b_214604cuda3std6ranges3__45__cpo9iter_moveE
	.align		8
        /*0058*/ 	.dword	_ZN40_INTERNAL_dc186f82_4_k_cu_317caa4b_214604cute7productE
	.align		8
        /*0060*/ 	.dword	_ZN40_INTERNAL_dc186f82_4_k_cu_317caa4b_214604cute1_E
	.align		8
        /*0068*/ 	.dword	$str$22
	.align		8
        /*0070*/ 	.dword	$str$23


//--------------------- .text._ZN7cutlass13device_kernelINS_4gemm6kernel13GemmUniversalIN4cute5tupleIJiiiiEEENS1_10collective13CollectiveMmaINS1_34MainloopSm90TmaGmmaWarpSpecializedILi2ENS5_IJNS4_1CILi2EEESB_NSA_ILi1EEEEEENS1_35KernelTmaWarpSpecializedCooperativeEEENS5_IJNSA_ILi256EEENSA_ILi128EEESH_EEENS_6half_tENS5_IJlSC_lEEESJ_SK_NS4_8TiledMMAINS4_8MMA_AtomIJNS4_4SM904GMMA26MMA_64x128x16_F32F16F16_SSILNSO_5MajorE0ELSQ_0ELNSO_7ScaleInE1ELSR_1EEEEEENS4_6LayoutINS5_IJSB_SC_SC_EEENS5_IJSC_NSA_ILi0EEESW_EEEEENS5_IJNS4_10UnderscoreESZ_SZ_EEEEENS4_23SM90_TMA_LOAD_MULTICASTENS4_14ComposedLayoutINS4_7SwizzleILi3ELi4ELi3EEENS4_18smem_ptr_flag_bitsILi16EEENSU_INS5_IJNSA_ILi8EEENSA_ILi64EEEEEENS5_IJS19_SC_EEEEEEEvNS4_8identityES12_S1D_vS1E_EENS_8epilogue10collective6detail29Sm90TmaWarpSpecializedAdapterINS1H_15DefaultEpilogueISJ_SK_SK_NS1G_6thread17LinearCombinationISJ_Li1EffLNS1L_9ScaleType4KindE0ELNS_15FloatRoundStyleE2ESJ_EENS1_15EpilogueDefaultEEEEEvvEEEEvNT_6ParamsE --------------------------
	.section	.text._ZN7cutlass13device_kernelINS_4gemm6kernel13GemmUniversalIN4cute5tupleIJiiiiEEENS1_10collective13CollectiveMmaINS1_34MainloopSm90TmaGmmaWarpSpecializedILi2ENS5_IJNS4_1CILi2EEESB_NSA_ILi1EEEEEENS1_35KernelTmaWarpSpecializedCooperativeEEENS5_IJNSA_ILi256EEENSA_ILi128EEESH_EEENS_6half_tENS5_IJlSC_lEEESJ_SK_NS4_8TiledMMAINS4_8MMA_AtomIJNS4_4SM904GMMA26MMA_64x128x16_F32F16F16_SSILNSO_5MajorE0ELSQ_0ELNSO_7ScaleInE1ELSR_1EEEEEENS4_6LayoutINS5_IJSB_SC_SC_EEENS5_IJSC_NSA_ILi0EEESW_EEEEENS5_IJNS4_10UnderscoreESZ_SZ_EEEEENS4_23SM90_TMA_LOAD_MULTICASTENS4_14ComposedLayoutINS4_7SwizzleILi3ELi4ELi3EEENS4_18smem_ptr_flag_bitsILi16EEENSU_INS5_IJNSA_ILi8EEENSA_ILi64EEEEEENS5_IJS19_SC_EEEEEEEvNS4_8identityES12_S1D_vS1E_EENS_8epilogue10collective6detail29Sm90TmaWarpSpecializedAdapterINS1H_15DefaultEpilogueISJ_SK_SK_NS1G_6thread17LinearCombinationISJ_Li1EffLNS1L_9ScaleType4KindE0ELNS_15FloatRoundStyleE2ESJ_EENS1_15EpilogueDefaultEEEEEvvEEEEvNT_6ParamsE,"ax",@progbits
	.align	128
.text._ZN7cutlass13device_kernelINS_4gemm6kernel13GemmUniversalIN4cute5tupleIJiiiiEEENS1_10collective13CollectiveMmaINS1_34MainloopSm90TmaGmmaWarpSpecializedILi2ENS5_IJNS4_1CILi2EEESB_NSA_ILi1EEEEEENS1_35KernelTmaWarpSpecializedCooperativeEEENS5_IJNSA_ILi256EEENSA_ILi128EEESH_EEENS_6half_tENS5_IJlSC_lEEESJ_SK_NS4_8TiledMMAINS4_8MMA_AtomIJNS4_4SM904GMMA26MMA_64x128x16_F32F16F16_SSILNSO_5MajorE0ELSQ_0ELNSO_7ScaleInE1ELSR_1EEEEEENS4_6LayoutINS5_IJSB_SC_SC_EEENS5_IJSC_NSA_ILi0EEESW_EEEEENS5_IJNS4_10UnderscoreESZ_SZ_EEEEENS4_23SM90_TMA_LOAD_MULTICASTENS4_14ComposedLayoutINS4_7SwizzleILi3ELi4ELi3EEENS4_18smem_ptr_flag_bitsILi16EEENSU_INS5_IJNSA_ILi8EEENSA_ILi64EEEEEENS5_IJS19_SC_EEEEEEEvNS4_8identityES12_S1D_vS1E_EENS_8epilogue10collective6detail29Sm90TmaWarpSpecializedAdapterINS1H_15DefaultEpilogueISJ_SK_SK_NS1G_6thread17LinearCombinationISJ_Li1EffLNS1L_9ScaleType4KindE0ELNS_15FloatRoundStyleE2ESJ_EENS1_15EpilogueDefaultEEEEEvvEEEEvNT_6ParamsE:
        .type           _ZN7cutlass13device_kernelINS_4gemm6kernel13GemmUniversalIN4cute5tupleIJiiiiEEENS1_10collective13CollectiveMmaINS1_34MainloopSm90TmaGmmaWarpSpecializedILi2ENS5_IJNS4_1CILi2EEESB_NSA_ILi1EEEEEENS1_35KernelTmaWarpSpecializedCooperativeEEENS5_IJNSA_ILi256EEENSA_ILi128EEESH_EEENS_6half_tENS5_IJlSC_lEEESJ_SK_NS4_8TiledMMAINS4_8MMA_AtomIJNS4_4SM904GMMA26MMA_64x128x16_F32F16F16_SSILNSO_5MajorE0ELSQ_0ELNSO_7ScaleInE1ELSR_1EEEEEENS4_6LayoutINS5_IJSB_SC_SC_EEENS5_IJSC_NSA_ILi0EEESW_EEEEENS5_IJNS4_10UnderscoreESZ_SZ_EEEEENS4_23SM90_TMA_LOAD_MULTICASTENS4_14ComposedLayoutINS4_7SwizzleILi3ELi4ELi3EEENS4_18smem_ptr_flag_bitsILi16EEENSU_INS5_IJNSA_ILi8EEENSA_ILi64EEEEEENS5_IJS19_SC_EEEEEEEvNS4_8identityES12_S1D_vS1E_EENS_8epilogue10collective6detail29Sm90TmaWarpSpecializedAdapterINS1H_15DefaultEpilogueISJ_SK_SK_NS1G_6thread17LinearCombinationISJ_Li1EffLNS1L_9ScaleType4KindE0ELNS_15FloatRoundStyleE2ESJ_EENS1_15EpilogueDefaultEEEEEvvEEEEvNT_6ParamsE,@function
        .size           _ZN7cutlass13device_kernelINS_4gemm6kernel13GemmUniversalIN4cute5tupleIJiiiiEEENS1_10collective13CollectiveMmaINS1_34MainloopSm90TmaGmmaWarpSpecializedILi2ENS5_IJNS4_1CILi2EEESB_NSA_ILi1EEEEEENS1_35KernelTmaWarpSpecializedCooperativeEEENS5_IJNSA_ILi256EEENSA_ILi128EEESH_EEENS_6half_tENS5_IJlSC_lEEESJ_SK_NS4_8TiledMMAINS4_8MMA_AtomIJNS4_4SM904GMMA26MMA_64x128x16_F32F16F16_SSILNSO_5MajorE0ELSQ_0ELNSO_7ScaleInE1ELSR_1EEEEEENS4_6LayoutINS5_IJSB_SC_SC_EEENS5_IJSC_NSA_ILi0EEESW_EEEEENS5_IJNS4_10UnderscoreESZ_SZ_EEEEENS4_23SM90_TMA_LOAD_MULTICASTENS4_14ComposedLayoutINS4_7SwizzleILi3ELi4ELi3EEENS4_18smem_ptr_flag_bitsILi16EEENSU_INS5_IJNSA_ILi8EEENSA_ILi64EEEEEENS5_IJS19_SC_EEEEEEEvNS4_8identityES12_S1D_vS1E_EENS_8epilogue10collective6detail29Sm90TmaWarpSpecializedAdapterINS1H_15DefaultEpilogueISJ_SK_SK_NS1G_6thread17LinearCombinationISJ_Li1EffLNS1L_9ScaleType4KindE0ELNS_15FloatRoundStyleE2ESJ_EENS1_15EpilogueDefaultEEEEEvvEEEEvNT_6ParamsE,(.L_x_319 - _ZN7cutlass13device_kernelINS_4gemm6kernel13GemmUniversalIN4cute5tupleIJiiiiEEENS1_10collective13CollectiveMmaINS1_34MainloopSm90TmaGmmaWarpSpecializedILi2ENS5_IJNS4_1CILi2EEESB_NSA_ILi1EEEEEENS1_35KernelTmaWarpSpecializedCooperativeEEENS5_IJNSA_ILi256EEENSA_ILi128EEESH_EEENS_6half_tENS5_IJlSC_lEEESJ_SK_NS4_8TiledMMAINS4_8MMA_AtomIJNS4_4SM904GMMA26MMA_64x128x16_F32F16F16_SSILNSO_5MajorE0ELSQ_0ELNSO_7ScaleInE1ELSR_1EEEEEENS4_6LayoutINS5_IJSB_SC_SC_EEENS5_IJSC_NSA_ILi0EEESW_EEEEENS5_IJNS4_10UnderscoreESZ_SZ_EEEEENS4_23SM90_TMA_LOAD_MULTICASTENS4_14ComposedLayoutINS4_7SwizzleILi3ELi4ELi3EEENS4_18smem_ptr_flag_bitsILi16EEENSU_INS5_IJNSA_ILi8EEENSA_ILi64EEEEEENS5_IJS19_SC_EEEEEEEvNS4_8identityES12_S1D_vS1E_EENS_8epilogue10collective6detail29Sm90TmaWarpSpecializedAdapterINS1H_15DefaultEpilogueISJ_SK_SK_NS1G_6thread17LinearCombinationISJ_Li1EffLNS1L_9ScaleType4KindE0ELNS_15FloatRoundStyleE2ESJ_EENS1_15EpilogueDefaultEEEEEvvEEEEvNT_6ParamsE)
        .other          _ZN7cutlass13device_kernelINS_4gemm6kernel13GemmUniversalIN4cute5tupleIJiiiiEEENS1_10collective13CollectiveMmaINS1_34MainloopSm90TmaGmmaWarpSpecializedILi2ENS5_IJNS4_1CILi2EEESB_NSA_ILi1EEEEEENS1_35KernelTmaWarpSpecializedCooperativeEEENS5_IJNSA_ILi256EEENSA_ILi128EEESH_EEENS_6half_tENS5_IJlSC_lEEESJ_SK_NS4_8TiledMMAINS4_8MMA_AtomIJNS4_4SM904GMMA26MMA_64x128x16_F32F16F16_SSILNSO_5MajorE0ELSQ_0ELNSO_7ScaleInE1ELSR_1EEEEEENS4_6LayoutINS5_IJSB_SC_SC_EEENS5_IJSC_NSA_ILi0EEESW_EEEEENS5_IJNS4_10UnderscoreESZ_SZ_EEEEENS4_23SM90_TMA_LOAD_MULTICASTENS4_14ComposedLayoutINS4_7SwizzleILi3ELi4ELi3EEENS4_18smem_ptr_flag_bitsILi16EEENSU_INS5_IJNSA_ILi8EEENSA_ILi64EEEEEENS5_IJS19_SC_EEEEEEEvNS4_8identityES12_S1D_vS1E_EENS_8epilogue10collective6detail29Sm90TmaWarpSpecializedAdapterINS1H_15DefaultEpilogueISJ_SK_SK_NS1G_6thread17LinearCombinationISJ_Li1EffLNS1L_9ScaleType4KindE0ELNS_15FloatRoundStyleE2ESJ_EENS1_15EpilogueDefaultEEEEEvvEEEEvNT_6ParamsE,@"STO_CUDA_ENTRY STV_DEFAULT"
_ZN7cutlass13device_kernelINS_4gemm6kernel13GemmUniversalIN4cute5tupleIJiiiiEEENS1_10collective13CollectiveMmaINS1_34MainloopSm90TmaGmmaWarpSpecializedILi2ENS5_IJNS4_1CILi2EEESB_NSA_ILi1EEEEEENS1_35KernelTmaWarpSpecializedCooperativeEEENS5_IJNSA_ILi256EEENSA_ILi128EEESH_EEENS_6half_tENS5_IJlSC_lEEESJ_SK_NS4_8TiledMMAINS4_8MMA_AtomIJNS4_4SM904GMMA26MMA_64x128x16_F32F16F16_SSILNSO_5MajorE0ELSQ_0ELNSO_7ScaleInE1ELSR_1EEEEEENS4_6LayoutINS5_IJSB_SC_SC_EEENS5_IJSC_NSA_ILi0EEESW_EEEEENS5_IJNS4_10UnderscoreESZ_SZ_EEEEENS4_23SM90_TMA_LOAD_MULTICASTENS4_14ComposedLayoutINS4_7SwizzleILi3ELi4ELi3EEENS4_18smem_ptr_flag_bitsILi16EEENSU_INS5_IJNSA_ILi8EEENSA_ILi64EEEEEENS5_IJS19_SC_EEEEEEEvNS4_8identityES12_S1D_vS1E_EENS_8epilogue10collective6detail29Sm90TmaWarpSpecializedAdapterINS1H_15DefaultEpilogueISJ_SK_SK_NS1G_6thread17LinearCombinationISJ_Li1EffLNS1L_9ScaleType4KindE0ELNS_15FloatRoundStyleE2ESJ_EENS1_15EpilogueDefaultEEEEEvvEEEEvNT_6ParamsE:
[----:B------:R-:W0:Y:S01]  /*0000*/  LDC R1, c[0x0][0x28] ;  /* 0x00000a00ff017b82 */ /* 0x000e220000000800 */
[----:B------:R-:W1:Y:S01]  /*0010*/  S2R R18, SR_TID.X ;  /* 0x0000000000127919 */ /* 0x000e620000002100 */
[----:B------:R-:W-:Y:S01]  /*0020*/  ELECT P0, URZ, PT ;  /* 0x00000000003f782f */ /* 0x000fe20003800000 */
[----:B------:R-:W-:Y:S01]  /*0030*/  BSSY B0, `(.L_x_0) ;  /* 0x000000f000007945 */ /* 0x000fe20003800000 */
[--C-:B-1----:R-:W-:Y:S02]  /*0040*/  SHF.R.U32.HI R0, RZ, 0x5, R18.reuse ;  /* 0x00000005ff007819 */ /* 0x102fe40000011612 */
[----:B------:R-:W-:-:S03]  /*0050*/  SHF.R.U32.HI R3, RZ, 0x7, R18 ;  /* 0x00000007ff037819 */ /* 0x000fc60000011612 */
[----:B------:R-:W1:Y:S04]  /*0060*/  SHFL.IDX PT, R2, R0, RZ, 0x1f ;  /* 0x00001fff00027589 */ /* 0x000e6800000e0000 */
[----:B------:R2:W3:Y:S01]  /*0070*/  SHFL.IDX PT, R5, R3, RZ, 0x1f ;  /* 0x00001fff03057589 */ /* 0x0004e200000e0000 */
[----:B-1----:R-:W-:-:S13]  /*0080*/  ISETP.NE.OR P0, PT, R2, RZ, !P0 ;  /* 0x000000ff0200720c */ /* 0x002fda0004705670 */
[----:B0-23--:R-:W-:Y:S05]  /*0090*/  @P0 BRA `(.L_x_1) ;  /* 0x0000000000200947 */ /* 0x00dfea0003800000 */
[----:B------:R-:W-:Y:S02]  /*00a0*/  ULDC.64 UR4, c[0x0][0x198] ;  /* 0x0000660000047ab9 */ /* 0x000fe40000000a00 */
[----:B------:R-:W-:Y:S02]  /*00b0*/  UIADD3 UR6, UP0, UR4, 0xf0, URZ ;  /* 0x000000f004067890 */ /* 0x000fe4000ff1e03f */
[----:B------:R-:W-:Y:S02]  /*00c0*/  UIADD3 UR4, UP1, UR4, 0x1f0, URZ ;  /* 0x000001f004047890 */ /* 0x000fe4000ff3e03f */
[----:B------:R-:W-:Y:S02]  /*00d0*/  UIADD3.X UR7, URZ, UR5, URZ, UP0, !UPT ;  /* 0x000000053f077290 */ /* 0x000fe400087fe43f */
[----:B------:R-:W-:-:S07]  /*00e0*/  UIADD3.X UR5, URZ, UR5, URZ, UP1, !UPT ;  /* 0x000000053f057290 */ /* 0x000fce0008ffe43f */
[----:B------:R0:W-:Y:S02]  /*00f0*/  UTMACCTL.PF [UR6] ;  /* 0x00000000060079b9 */ /* 0x0001e40008040000 */
[----:B------:R0:W-:Y:S02]  /*0100*/  UTMACCTL.PF [UR4] ;  /* 0x00000000040079b9 */ /* 0x0001e40008040000 */
[----:B0-----:R-:W-:Y:S01]  /*0110*/  NOP ;  /* 0x0000000000007918 */ /* 0x001fe20000000000 */
.L_x_1:
[----:B------:R-:W-:Y:S05]  /*0120*/  BSYNC B0 ;  /* 0x0000000000007941 */ /* 0x000fea0003800000 */
.L_x_0:
[----:B------:R-:W0:Y:S02]  /*0130*/  SHFL.IDX PT, R3, R0, RZ, 0x1f ;  /* 0x00001fff00037589 */ /* 0x000e2400000e0000 */
[----:B0-----:R-:W-:-:S13]  /*0140*/  ISETP.NE.AND P0, PT, R3, RZ, PT ;  /* 0x000000ff0300720c */ /* 0x001fda0003f05270 */
[----:B------:R-:W-:Y:S05]  /*0150*/  @P0 BRA `(.L_x_2) ;  /* 0x0000000000480947 */ /* 0x000fea0003800000 */
[----:B------:R-:W0:Y:S01]  /*0160*/  S2UR UR8, SR_CgaCtaId ;  /* 0x00000000000879c3 */ /* 0x000e220000008800 */
[----:B------:R-:W-:Y:S01]  /*0170*/  UMOV UR4, 0x400 ;  /* 0x0000040000047882 */ /* 0x000fe20000000000 */
[----:B------:R-:W-:Y:S01]  /*0180*/  UMOV UR5, 0x1 ;  /* 0x0000000100057882 */ /* 0x000fe20000000000 */
[----:B------:R-:W-:Y:S01]  /*0190*/  UMOV UR6, 0x6 ;  /* 0x0000000600067882 */ /* 0x000fe20000000000 */
[----:B------:R-:W-:Y:S01]  /*01a0*/  ELECT P0, URZ, PT ;  /* 0x00000000003f782f */ /* 0x000fe20003800000 */
[----:B------:R-:W-:-:S04]  /*01b0*/  UIADD3 UR6, -UR6, 0x100000, URZ ;  /* 0x0010000006067890 */ /* 0x000fc8000fffe13f */
[----:B------:R-:W-:Y:S02]  /*01c0*/  USHF.L.U32 UR7, UR6, 0xb, URZ ;  /* 0x0000000b06077899 */ /* 0x000fe4000800063f */
[----:B------:R-:W-:Y:S02]  /*01d0*/  USHF.L.U32 UR6, UR6, 0x1, URZ ;  /* 0x0000000106067899 */ /* 0x000fe4000800063f */
[----:B0-----:R-:W-:Y:S02]  /*01e0*/  ULEA UR8, UR8, UR4, 0x18 ;  /* 0x0000000408087291 */ /* 0x001fe4000f8ec03f */
[----:B------:R-:W-:-:S04]  /*01f0*/  UIADD3 UR4, -UR5, 0x100000, URZ ;  /* 0x0010000005047890 */ /* 0x000fc8000fffe13f */
[----:B------:R-:W-:Y:S02]  /*0200*/  USHF.L.U32 UR5, UR4, 0xb, URZ ;  /* 0x0000000b04057899 */ /* 0x000fe4000800063f */
[----:B------:R-:W-:Y:S01]  /*0210*/  USHF.L.U32 UR4, UR4, 0x1, URZ ;  /* 0x0000000104047899 */ /* 0x000fe2000800063f */
[----:B------:R-:W0:Y:S11]  /*0220*/  FENCE.VIEW.ASYNC.S ;  /* 0x00000000000073c6 */ /* 0x000e360000000000 */
[----:B0-----:R0:W1:Y:S01]  /*0230*/  SYNCS.EXCH.64 URZ, [UR8], UR4 ;  /* 0x00000004083f75b2 */ /* 0x0010620008000100 */
[----:B------:R0:W2:Y:S01]  /*0240*/  SYNCS.EXCH.64 URZ, [UR8+0x10], UR6 ;  /* 0x00001006083f75b2 */ /* 0x0000a20008000100 */
[----:B------:R0:W3:Y:S01]  /*0250*/  SYNCS.EXCH.64 URZ, [UR8+0x8], UR4 ;  /* 0x00000804083f75b2 */ /* 0x0000e20008000100 */
[----:B------:R0:W4:Y:S01]  /*0260*/  SYNCS.EXCH.64 URZ, [UR8+0x18], UR6 ;  /* 0x00001806083f75b2 */ /* 0x0001220008000100 */
[----:B------:R-:W-:Y:S01]  /*0270*/  NOP ;  /* 0x0000000000007918 */ /* 0x000fe20000000000 */
.L_x_2:
[----:B------:R-:W-:Y:S01]  /*0280*/  SHF.R.S32.HI R7, RZ, 0x1f, R18 ;  /* 0x0000001fff077819 */ /* 0x000fe20000011412 */
[----:B------:R-:W5:Y:S01]  /*0290*/  SHFL.IDX PT, R0, R0, RZ, 0x1f ;  /* 0x00001fff00007589 */ /* 0x000f6200000e0000 */
[----:B0-----:R-:W0:Y:S01]  /*02a0*/  S2UR UR8, SR_CTAID.X ;  /* 0x00000000000879c3 */ /* 0x001e220000002500 */
[----:B------:R-:W-:Y:S02]  /*02b0*/  ELECT P0, URZ, PT ;  /* 0x00000000003f782f */ /* 0x000fe40003800000 */
[----:B------:R-:W-:Y:S01]  /*02c0*/  LEA.HI R7, R7, R18, RZ, 0x7 ;  /* 0x0000001207077211 */ /* 0x000fe200078f38ff */
[----:B------:R-:W1:Y:S01]  /*02d0*/  S2R R4, SR_CTAID.Y ;  /* 0x0000000000047919 */ /* 0x000e620000002600 */
[----:B------:R-:W-:Y:S01]  /*02e0*/  SHF.R.S32.HI R8, RZ, 0x1f, R3 ;  /* 0x0000001fff087819 */ /* 0x000fe20000011403 */
[----:B------:R-:W-:Y:S01]  /*02f0*/  ULDC UR4, c[0x0][0x150] ;  /* 0x0000540000047ab9 */ /* 0x000fe20000000800 */
[----:B------:R-:W-:Y:S01]  /*0300*/  LOP3.LUT R7, R7, 0xffffff80, RZ, 0xc0, !PT ;  /* 0xffffff8007077812 */ /* 0x000fe200078ec0ff */
[----:B------:R-:W-:Y:S01]  /*0310*/  NOP ;  /* 0x0000000000007918 */ /* 0x000fe20000000000 */
[----:B------:R-:W-:Y:S01]  /*0320*/  LEA.HI R8, R8, R3, RZ, 0x2 ;  /* 0x0000000308087211 */ /* 0x000fe200078f10ff */
[----:B------:R-:W2:Y:S01]  /*0330*/  LDC R10, c[0x0][0x144] ;  /* 0x00005100ff0a7b82 */ /* 0x000ea20000000800 */
[----:B------:R-:W-:Y:S01]  /*0340*/  NOP ;  /* 0x0000000000007918 */ /* 0x000fe20000000000 */
[----:B------:R-:W-:Y:S01]  /*0350*/  IMAD.IADD R6, R18, 0x1, -R7 ;  /* 0x0000000112067824 */ /* 0x000fe200078e0a07 */
[----:B------:R-:W-:-:S02]  /*0360*/  LOP3.LUT R8, R8, 0x3ffffffc, RZ, 0xc0, !PT ;  /* 0x3ffffffc08087812 */ /* 0x000fc400078ec0ff */
[----:B------:R-:W-:Y:S02]  /*0370*/  MOV R22, 0x1 ;  /* 0x0000000100167802 */ /* 0x000fe40000000f00 */
[----:B------:R-:W-:Y:S01]  /*0380*/  SHF.R.S32.HI R7, RZ, 0x1f, R6 ;  /* 0x0000001fff077819 */ /* 0x000fe20000011406 */
[----:B------:R-:W-:Y:S01]  /*0390*/  IMAD.IADD R8, R3, 0x1, -R8 ;  /* 0x0000000103087824 */ /* 0x000fe200078e0a08 */
[----:B------:R-:W3:Y:S01]  /*03a0*/  LDC R13, c[0x0][0x140] ;  /* 0x00005000ff0d7b82 */ /* 0x000ee20000000800 */
[----:B------:R-:W-:Y:S02]  /*03b0*/  ISETP.NE.AND P3, PT, R5, RZ, PT ;  /* 0x000000ff0500720c */ /* 0x000fe40003f65270 */
[----:B------:R-:W-:Y:S02]  /*03c0*/  LEA.HI R7, R7, R6, RZ, 0x3 ;  /* 0x0000000607077211 */ /* 0x000fe400078f18ff */
[----:B-----5:R-:W-:Y:S02]  /*03d0*/  ISETP.NE.OR P0, PT, R0, RZ, !P0 ;  /* 0x000000ff0000720c */ /* 0x020fe40004705670 */
[----:B------:R-:W-:-:S02]  /*03e0*/  SHF.R.S32.HI R0, RZ, 0x3, R7 ;  /* 0x00000003ff007819 */ /* 0x000fc40000011407 */
[----:B------:R-:W-:Y:S02]  /*03f0*/  SHF.R.S32.HI R7, RZ, 0x1f, R7 ;  /* 0x0000001fff077819 */ /* 0x000fe40000011407 */
[----:B0-----:R-:W-:Y:S02]  /*0400*/  I2FP.F32.U32 R9, UR8 ;  /* 0x0000000800097c45 */ /* 0x001fe40008201000 */
[----:B------:R-:W-:-:S03]  /*0410*/  LEA.HI R7, R7, R0, RZ, 0x2 ;  /* 0x0000000007077211 */ /* 0x000fc600078f10ff */
[----:B------:R-:W-:Y:S01]  /*0420*/  FMUL R9, R9, UR4 ;  /* 0x0000000409097c20 */ /* 0x000fe20008400000 */
[----:B------:R-:W-:Y:S01]  /*0430*/  LOP3.LUT R7, R7, 0xfffffffc, RZ, 0xc0, !PT ;  /* 0xfffffffc07077812 */ /* 0x000fe200078ec0ff */
[----:B------:R-:W-:Y:S01]  /*0440*/  VOTEU.ALL UP0, P0 ;  /* 0x00000000003f7886 */ /* 0x000fe20000000000 */
[----:B-1----:R-:W-:Y:S01]  /*0450*/  I2FP.F32.U32 R3, R4 ;  /* 0x0000000400037245 */ /* 0x002fe20000201000 */
[----:B------:R-:W-:Y:S01]  /*0460*/  ULDC UR4, c[0x0][0x154] ;  /* 0x0000550000047ab9 */ /* 0x000fe20000000800 */
[----:B------:R-:W-:Y:S01]  /*0470*/  VOTEU.ALL UP1, P0 ;  /* 0x00000000003f7886 */ /* 0x000fe20000020000 */
[----:B------:R-:W0:Y:S01]  /*0480*/  F2I.U32.TRUNC.NTZ R9, R9 ;  /* 0x0000000900097305 */ /* 0x000e22000020f000 */
[----:B------:R-:W-:Y:S01]  /*0490*/  IMAD.IADD R7, R0, 0x1, -R7 ;  /* 0x0000000100077824 */ /* 0x000fe200078e0a07 */
[----:B------:R-:W1:Y:S01]  /*04a0*/  @!UP0 S2UR UR7, SR_CgaCtaId ;  /* 0x00000000000789c3 */ /* 0x000e620000008800 */
[----:B------:R-:W-:Y:S01]  /*04b0*/  FMUL R12, R3, UR4 ;  /* 0x00000004030c7c20 */ /* 0x000fe20008400000 */
[----:B------:R-:W-:Y:S01]  /*04c0*/  UMOV UR4, 0x20 ;  /* 0x0000002000047882 */ /* 0x000fe20000000000 */
[----:B------:R-:W-:Y:S01]  /*04d0*/  IMAD R8, R8, 0x4, R7 ;  /* 0x0000000408087824 */ /* 0x000fe200078e0207 */
[----:B------:R-:W-:Y:S01]  /*04e0*/  @!UP0 UMOV UR6, 0x400 ;  /* 0x0000040000068882 */ /* 0x000fe20000000000 */
[----:B------:R-:W-:-:S04]  /*04f0*/  @!UP0 UIADD3 UR4, -UR4, 0x100000, URZ ;  /* 0x0010000004048890 */ /* 0x000fc8000fffe13f */
[----:B------:R-:W-:Y:S02]  /*0500*/  @!UP0 USHF.L.U32 UR5, UR4, 0xb, URZ ;  /* 0x0000000b04058899 */ /* 0x000fe4000800063f */
[----:B------:R-:W-:Y:S01]  /*0510*/  @!UP0 USHF.L.U32 UR4, UR4, 0x1, URZ ;  /* 0x0000000104048899 */ /* 0x000fe2000800063f */
[----:B---3--:R-:W-:Y:S01]  /*0520*/  ISETP.EQ.U32.AND P2, PT, R13, 0x1, PT ;  /* 0x000000010d00780c */ /* 0x008fe20003f42070 */
[----:B------:R-:W3:Y:S01]  /*0530*/  F2I.U32.TRUNC.NTZ R12, R12 ;  /* 0x0000000c000c7305 */ /* 0x000ee2000020f000 */
[----:B------:R-:W-:Y:S01]  /*0540*/  LEA.HI R0, R8, R8, RZ, 0x1 ;  /* 0x0000000808007211 */ /* 0x000fe200078f08ff */
[----:B------:R-:W5:Y:S03]  /*0550*/  LDC R7, c[0x0][0x148] ;  /* 0x00005200ff077b82 */ /* 0x000f660000000800 */
[----:B------:R-:W-:Y:S01]  /*0560*/  LOP3.LUT R11, R0, 0xfffffffe, RZ, 0xc0, !PT ;  /* 0xfffffffe000b7812 */ /* 0x000fe200078ec0ff */
[----:B0-----:R-:W-:Y:S01]  /*0570*/  IMAD.MOV R15, RZ, RZ, -R9 ;  /* 0x000000ffff0f7224 */ /* 0x001fe200078e0a09 */
[----:B------:R-:W-:-:S03]  /*0580*/  SHF.R.S32.HI R9, RZ, 0x1f, R2 ;  /* 0x0000001fff097819 */ /* 0x000fc60000011402 */
[----:B--2---:R-:W-:Y:S01]  /*0590*/  IMAD R3, R10, R15, UR8 ;  /* 0x000000080a037e24 */ /* 0x004fe2000f8e020f */
[----:B------:R-:W-:Y:S01]  /*05a0*/  LEA.HI R9, R9, R2, RZ, 0x2 ;  /* 0x0000000209097211 */ /* 0x000fe200078f10ff */
[C---:B------:R-:W-:Y:S02]  /*05b0*/  IMAD.IADD R0, R8.reuse, 0x1, -R11 ;  /* 0x0000000108007824 */ /* 0x040fe400078e0a0b */
[----:B------:R-:W-:Y:S01]  /*05c0*/  IMAD.SHL.U32 R11, R8, 0x4, RZ ;  /* 0x00000004080b7824 */ /* 0x000fe200078e00ff */
[----:B------:R-:W-:Y:S01]  /*05d0*/  LOP3.LUT R9, R9, 0xfffffffc, RZ, 0xc0, !PT ;  /* 0xfffffffc09097812 */ /* 0x000fe200078ec0ff */
[----:B---3--:R-:W-:Y:S01]  /*05e0*/  IMAD.MOV R20, RZ, RZ, -R12 ;  /* 0x000000ffff147224 */ /* 0x008fe200078e0a0c */
[----:B------:R-:W-:Y:S01]  /*05f0*/  ISETP.NE.AND P4, PT, R0, R3, PT ;  /* 0x000000030000720c */ /* 0x000fe20003f85270 */
[----:B-1----:R-:W-:Y:S01]  /*0600*/  @!UP0 ULEA UR6, UR7, UR6, 0x18 ;  /* 0x0000000607068291 */ /* 0x002fe2000f8ec03f */
[----:B------:R-:W-:Y:S01]  /*0610*/  LOP3.LUT R152, R8, 0xc, R11, 0x78, !PT ;  /* 0x0000000c08987812 */ /* 0x000fe200078e780b */
[----:B------:R-:W-:Y:S01]  /*0620*/  IMAD.IADD R0, R2, 0x1, -R9 ;  /* 0x0000000102007824 */ /* 0x000fe200078e0a09 */
[----:B------:R-:W-:Y:S01]  /*0630*/  VOTEU.ALL UP0, P0 ;  /* 0x00000000003f7886 */ /* 0x000fe20000000000 */
[----:B------:R-:W-:Y:S01]  /*0640*/  LOP3.LUT P0, RZ, R6, 0x7, RZ, 0xc0, !PT ;  /* 0x0000000706ff7812 */ /* 0x000fe2000780c0ff */
[----:B------:R-:W-:-:S02]  /*0650*/  VIADD R6, R5, 0xffffffff ;  /* 0xffffffff05067836 */ /* 0x000fc40000000000 */
[----:B------:R-:W-:Y:S01]  /*0660*/  ISETP.NE.AND P1, PT, R0, 0x3, PT ;  /* 0x000000030000780c */ /* 0x000fe20003f25270 */
[----:B-----5:R-:W-:Y:S01]  /*0670*/  IMAD R9, R7, R20, R4 ;  /* 0x0000001407097224 */ /* 0x020fe200078e0204 */
[----:B------:R-:W-:Y:S02]  /*0680*/  ISETP.LT.U32.AND P0, PT, R152, 0x4, !P0 ;  /* 0x000000049800780c */ /* 0x000fe40004701070 */
[----:B------:R-:W-:Y:S01]  /*0690*/  ISETP.EQ.OR P1, PT, R0, RZ, !P1 ;  /* 0x000000ff0000720c */ /* 0x000fe20004f22670 */
[----:B------:R-:W0:Y:S02]  /*06a0*/  FENCE.VIEW.ASYNC.S ;  /* 0x00000000000073c6 */ /* 0x000e240000000000 */
[----:B0-----:R0:W1:Y:S01]  /*06b0*/  @!UP0 SYNCS.EXCH.64 URZ, [UR6+0x30], UR4 ;  /* 0x00003004063f85b2 */ /* 0x0010620008000100 */
[----:B------:R-:W-:Y:S02]  /*06c0*/  @P4 LEA.HI R2, R152, R152, RZ, 0x1 ;  /* 0x0000009898024211 */ /* 0x000fe400078f08ff */
[----:B------:R-:W-:-:S02]  /*06d0*/  ISETP.EQ.AND P1, PT, R5, RZ, P1 ;  /* 0x000000ff0500720c */ /* 0x000fc40000f22270 */
[----:B------:R-:W-:Y:S02]  /*06e0*/  @P4 SHF.R.S32.HI R2, RZ, 0x1, R2 ;  /* 0x00000001ff024819 */ /* 0x000fe40000011402 */
[----:B------:R-:W-:Y:S02]  /*06f0*/  ISETP.GE.U32.AND P6, PT, R6, 0x2, PT ;  /* 0x000000020600780c */ /* 0x000fe40003fc6070 */
[----:B------:R-:W-:Y:S02]  /*0700*/  @P4 ISETP.NE.AND P5, PT, R2, R9, PT ;  /* 0x000000090200420c */ /* 0x000fe40003fa5270 */
[----:B------:R-:W-:Y:S02]  /*0710*/  SEL R9, RZ, 0x1, !P0 ;  /* 0x00000001ff097807 */ /* 0x000fe40004000000 */
[----:B------:R-:W-:Y:S02]  /*0720*/  @P4 SEL R22, RZ, 0x1, P5 ;  /* 0x00000001ff164807 */ /* 0x000fe40002800000 */
[----:B------:R-:W-:Y:S01]  /*0730*/  SEL R19, RZ, 0x1, !P1 ;  /* 0x00000001ff137807 */ /* 0x000fe20004800000 */
[----:B------:R0:W2:Y:S01]  /*0740*/  @!UP1 SYNCS.EXCH.64 URZ, [UR6+0x38], UR4 ;  /* 0x00003804063f95b2 */ /* 0x0000a20008000100 */
[----:B------:R-:W-:Y:S01]  /*0750*/  LOP3.LUT R22, R22, R9, RZ, 0xc0, !PT ;  /* 0x0000000916167212 */ /* 0x000fe200078ec0ff */
[----:B------:R-:W-:Y:S01]  /*0760*/  NOP ;  /* 0x0000000000007918 */ /* 0x000fe20000000000 */
[----:B------:R-:W-:Y:S01]  /*0770*/  SEL R19, R19, 0x2, P6 ;  /* 0x0000000213137807 */ /* 0x000fe20003000000 */
[----:B------:R-:W-:Y:S06]  /*0780*/  @!P2 BRA `(.L_x_3) ;  /* 0x000000000008a947 */ /* 0x000fec0003800000 */
[----:B-12-4-:R-:W-:Y:S01]  /*0790*/  UCGABAR_ARV ;  /* 0x00000000000079c7 */ /* 0x016fe20008000000 */
[----:B------:R-:W-:Y:S05]  /*07a0*/  BRA `(.L_x_4) ;  /* 0x0000000000047947 */ /* 0x000fea0003800000 */
.L_x_3:
[----:B-12-4-:R-:W-:Y:S01]  /*07b0*/  NOP ;  /* 0x0000000000007918 */ /* 0x016fe20000000000 */
.L_x_4:
[----:B------:R-:W1:Y:S01]  /*07c0*/  LDC R2, c[0x0][0x65c] ;  /* 0x00019700ff027b82 */ /* 0x000e620000000800 */
[----:B------:R-:W-:Y:S02]  /*07d0*/  IMAD.U32 R8, RZ, RZ, UR8 ;  /* 0x00000008ff087e24 */ /* 0x000fe4000f8e00ff */
[----:B------:R-:W-:Y:S01]  /*07e0*/  IMAD.MOV.U32 R9, RZ, RZ, RZ ;  /* 0x000000ffff097224 */ /* 0x000fe200078e00ff */
[----:B-1----:R-:W-:-:S04]  /*07f0*/  ISETP.NE.AND P1, PT, R2, 0x1, PT ;  /* 0x000000010200780c */ /* 0x002fc80003f25270 */
[----:B------:R-:W-:-:S09]  /*0800*/  P2R R5, PR, RZ, 0x2 ;  /* 0x00000002ff057803 */ /* 0x000fd20000000000 */
[----:B------:R-:W1:Y:S01]  /*0810*/  @P1 LDC R17, c[0x0][0x10] ;  /* 0x00000400ff111b82 */ /* 0x000e620000000800 */
[----:B------:R-:W-:Y:S02]  /*0820*/  @P1 IMAD.MOV.U32 R5, RZ, RZ, RZ ;  /* 0x000000ffff051224 */ /* 0x000fe400078e00ff */
[----:B------:R-:W-:-:S05]  /*0830*/  @P1 IMAD.MOV.U32 R13, RZ, RZ, RZ ;  /* 0x000000ffff0d1224 */ /* 0x000fca00078e00ff */
[----:B------:R-:W2:Y:S01]  /*0840*/  @!P1 LDC R11, c[0x0][0xc] ;  /* 0x00000300ff0b9b82 */ /* 0x000ea20000000800 */
[----:B-1----:R-:W-:-:S04]  /*0850*/  @P1 IMAD.WIDE.U32 R16, R17, UR8, R4 ;  /* 0x0000000811101c25 */ /* 0x002fc8000f8e0004 */
[----:B------:R-:W-:Y:S02]  /*0860*/  @P1 IMAD.IADD R17, R17, 0x1, R13 ;  /* 0x0000000111111824 */ /* 0x000fe400078e020d */
[----:B--2---:R-:W-:-:S04]  /*0870*/  @!P1 IMAD.WIDE.U32 R8, R4, R11, R8 ;  /* 0x0000000b04089225 */ /* 0x004fc800078e0008 */
[----:B------:R-:W-:Y:S02]  /*0880*/  @!P1 IMAD.MOV.U32 R16, RZ, RZ, R8 ;  /* 0x000000ffff109224 */ /* 0x000fe400078e0008 */
[----:B------:R-:W-:Y:S01]  /*0890*/  @!P1 IMAD.MOV.U32 R17, RZ, RZ, R9 ;  /* 0x000000ffff119224 */ /* 0x000fe200078e0009 */
[----:B------:R-:W-:Y:S06]  /*08a0*/  @!P2 BRA `(.L_x_5) ;  /* 0x00000000000ca947 */ /* 0x000fec0003800000 */
[----:B------:R-:W-:Y:S01]  /*08b0*/  UCGABAR_WAIT ;  /* 0x0000000000007dc7 */ /* 0x000fe20008000000 */
[----:B------:R-:W-:Y:S01]  /*08c0*/  CCTL.IVALL ;  /* 0x00000000ff00798f */ /* 0x000fe20002000000 */
[----:B------:R-:W-:Y:S05]  /*08d0*/  BRA `(.L_x_6) ;  /* 0x0000000000047947 */ /* 0x000fea0003800000 */
.L_x_5:
[----:B------:R-:W-:Y:S06]  /*08e0*/  BAR.SYNC.DEFER_BLOCKING 0x0 ;  /* 0x0000000000007b1d */ /* 0x000fec0000010000 */
.L_x_6:
[----:B------:R-:W-:Y:S05]  /*08f0*/  @!P3 BRA `(.L_x_7) ;  /* 0x000000a800fcb947 */ /* 0x000fea0003800000 */
[----:B------:R-:W-:-:S13]  /*0900*/  ISETP.GT.U32.AND P0, PT, R6, 0x1, PT ;  /* 0x000000010600780c */ /* 0x000fda0003f04070 */
[----:B0-----:R-:W-:Y:S05]  /*0910*/  @P0 EXIT ;  /* 0x000000000000094d */ /* 0x001fea0003800000 */
[----:B------:R-:W-:Y:S01]  /*0920*/  ULDC.64 UR4, c[0x0][0x650] ;  /* 0x0001940000047ab9 */ /* 0x000fe20000000a00 */
[----:B------:R-:W-:Y:S01]  /*0930*/  PRMT R0, RZ, 0x7610, R0 ;  /* 0x00007610ff007816 */ /* 0x000fe20000000000 */
[----:B------:R-:W-:Y:S01]  /*0940*/  IMAD.MOV.U32 R154, RZ, RZ, -0x1 ;  /* 0xffffffffff9a7424 */ /* 0x000fe200078e00ff */
[----:B------:R-:W-:Y:S01]  /*0950*/  ISETP.GE.U32.AND P0, PT, R16, UR4, PT ;  /* 0x0000000410007c0c */ /* 0x000fe2000bf06070 */
[----:B------:R-:W-:Y:S01]  /*0960*/  IMAD.MOV.U32 R23, RZ, RZ, -0x1 ;  /* 0xffffffffff177424 */ /* 0x000fe200078e00ff */
[----:B------:R-:W-:Y:S02]  /*0970*/  MOV R153, 0xffffffff ;  /* 0xffffffff00997802 */ /* 0x000fe40000000f00 */
[----:B------:R-:W-:-:S13]  /*0980*/  ISETP.GE.U32.AND.EX P0, PT, R17, UR5, PT, P0 ;  /* 0x0000000511007c0c */ /* 0x000fda000bf06100 */
[----:B------:R-:W-:Y:S05]  /*0990*/  @P0 BRA `(.L_x_8) ;  /* 0x00000004002c0947 */ /* 0x000fea0003800000 */
[----:B------:R-:W0:Y:S01]  /*09a0*/  LDC.64 R24, c[0x0][0x628] ;  /* 0x00018a00ff187b82 */ /* 0x000e220000000a00 */
[----:B------:R-:W-:Y:S02]  /*09b0*/  IMAD.MOV.U32 R8, RZ, RZ, R16 ;  /* 0x000000ffff087224 */ /* 0x000fe400078e0010 */
[----:B------:R-:W-:-:S05]  /*09c0*/  IMAD.MOV.U32 R9, RZ, RZ, R17 ;  /* 0x000000ffff097224 */ /* 0x000fca00078e0011 */
[----:B------:R-:W1:Y:S08]  /*09d0*/  LDC R0, c[0x0][0x630] ;  /* 0x00018c00ff007b82 */ /* 0x000e700000000800 */
[----:B------:R-:W2:Y:S01]  /*09e0*/  LDC.64 R26, c[0x0][0x620] ;  /* 0x00018800ff1a7b82 */ /* 0x000ea20000000a00 */
[----:B0-----:R-:W-:-:S04]  /*09f0*/  ISETP.NE.U32.AND P0, PT, R24, RZ, PT ;  /* 0x000000ff1800720c */ /* 0x001fc80003f05070 */
[----:B------:R-:W-:-:S13]  /*0a00*/  ISETP.NE.AND.EX P0, PT, R25, RZ, PT, P0 ;  /* 0x000000ff1900720c */ /* 0x000fda0003f05300 */
[----:B-12---:R-:W-:Y:S05]  /*0a10*/  @!P0 BRA `(.L_x_9) ;  /* 0x0000000000288947 */ /* 0x006fea0003800000 */
[----:B------:R-:W0:Y:S02]  /*0a20*/  LDC R13, c[0x0][0x634] ;  /* 0x00018d00ff0d7b82 */ /* 0x000e240000000800 */
[----:B0-----:R-:W-:-:S05]  /*0a30*/  IADD3 R13, P0, R16, R13, RZ ;  /* 0x0000000d100d7210 */ /* 0x001fca0007f1e0ff */
[----:B------:R-:W-:-:S04]  /*0a40*/  IMAD.X R15, RZ, RZ, R17, P0 ;  /* 0x000000ffff0f7224 */ /* 0x000fc800000e0611 */
[----:B------:R-:W-:-:S04]  /*0a50*/  IMAD.WIDE.U32 R8, R15, R24, RZ ;  /* 0x000000180f087225 */ /* 0x000fc800078e00ff */
[----:B------:R-:W-:-:S04]  /*0a60*/  IMAD.WIDE.U32 R10, P0, R13, R25, R8 ;  /* 0x000000190d0a7225 */ /* 0x000fc80007800008 */
[----:B------:R-:W-:-:S04]  /*0a70*/  IMAD.WIDE.U32 R8, R13, R24, RZ ;  /* 0x000000180d087225 */ /* 0x000fc800078e00ff */
[----:B------:R-:W-:Y:S01]  /*0a80*/  IMAD.X R13, RZ, RZ, RZ, P0 ;  /* 0x000000ffff0d7224 */ /* 0x000fe200000e06ff */
[----:B------:R-:W-:Y:S01]  /*0a90*/  IADD3 RZ, P0, R9, R10, RZ ;  /* 0x0000000a09ff7210 */ /* 0x000fe20007f1e0ff */
[----:B------:R-:W-:-:S04]  /*0aa0*/  IMAD.MOV.U32 R12, RZ, RZ, R11 ;  /* 0x000000ffff0c7224 */ /* 0x000fc800078e000b */
[----:B------:R-:W-:-:S08]  /*0ab0*/  IMAD.WIDE.U32.X R8, R15, R25, R12, P0 ;  /* 0x000000190f087225 */ /* 0x000fd000000e040c */
.L_x_9:
[----:B------:R-:W0:Y:S01]  /*0ac0*/  LDC.64 R24, c[0x0][0x640] ;  /* 0x00019000ff187b82 */ /* 0x000e220000000a00 */
[--C-:B------:R-:W-:Y:S01]  /*0ad0*/  SHF.R.U64 R28, R8, R0, R9.reuse ;  /* 0x00000000081c7219 */ /* 0x100fe20000001209 */
[----:B------:R-:W-:Y:S01]  /*0ae0*/  IMAD R30, R7, R20, R4 ;  /* 0x00000014071e7224 */ /* 0x000fe200078e0204 */
[----:B------:R-:W-:Y:S01]  /*0af0*/  SHF.R.U32.HI R0, RZ, R0, R9 ;  /* 0x00000000ff007219 */ /* 0x000fe20000011609 */
[----:B------:R-:W-:Y:S01]  /*0b00*/  IMAD.MOV.U32 R21, RZ, RZ, 0x1 ;  /* 0x00000001ff157424 */ /* 0x000fe200078e00ff */
[----:B------:R-:W-:-:S03]  /*0b10*/  IADD3 R5, P0, RZ, -R28, RZ ;  /* 0x8000001cff057210 */ /* 0x000fc60007f1e0ff */
[----:B------:R-:W1:Y:S02]  /*0b20*/  LDC R6, c[0x0][0x618] ;  /* 0x00018600ff067b82 */ /* 0x000e640000000800 */
[----:B------:R-:W-:-:S04]  /*0b30*/  IMAD.X R9, RZ, RZ, ~R0, P0 ;  /* 0x000000ffff097224 */ /* 0x000fc800000e0e00 */
[-C--:B------:R-:W-:Y:S02]  /*0b40*/  IMAD R0, R9, R26.reuse, RZ ;  /* 0x0000001a09007224 */ /* 0x080fe400078e02ff */
[----:B------:R-:W2:Y:S01]  /*0b50*/  LDC R11, c[0x0][0x608] ;  /* 0x00018200ff0b7b82 */ /* 0x000ea20000000800 */
[----:B------:R-:W-:-:S04]  /*0b60*/  IMAD.WIDE.U32 R8, R5, R26, R16 ;  /* 0x0000001a05087225 */ /* 0x000fc800078e0010 */
[----:B------:R-:W-:-:S03]  /*0b70*/  IMAD R5, R5, R27, R0 ;  /* 0x0000001b05057224 */ /* 0x000fc600078e0200 */
[----:B------:R-:W3:Y:S01]  /*0b80*/  LDC R12, c[0x0][0x658] ;  /* 0x00019600ff0c7b82 */ /* 0x000ee20000000800 */
[----:B0-----:R-:W-:Y:S02]  /*0b90*/  ISETP.NE.U32.AND P0, PT, R24, RZ, PT ;  /* 0x000000ff1800720c */ /* 0x001fe40003f05070 */
[----:B------:R-:W-:Y:S01]  /*0ba0*/  IADD3 R5, R9, R5, RZ ;  /* 0x0000000509057210 */ /* 0x000fe20007ffe0ff */
[----:B------:R-:W-:Y:S01]  /*0bb0*/  IMAD.MOV.U32 R9, RZ, RZ, -0x1 ;  /* 0xffffffffff097424 */ /* 0x000fe200078e00ff */
[----:B------:R-:W-:-:S03]  /*0bc0*/  ISETP.NE.AND.EX P0, PT, R25, RZ, PT, P0 ;  /* 0x000000ff1900720c */ /* 0x000fc60003f05300 */
[----:B------:R-:W0:Y:S01]  /*0bd0*/  LDC R15, c[0x0][0x600] ;  /* 0x00018000ff0f7b82 */ /* 0x000e220000000800 */
[-CC-:B-1----:R-:W-:Y:S02]  /*0be0*/  SHF.R.U64 R13, R8, R6.reuse, R5.reuse ;  /* 0x00000006080d7219 */ /* 0x182fe40000001205 */
[----:B------:R-:W-:-:S05]  /*0bf0*/  SHF.R.U32.HI R0, RZ, R6, R5 ;  /* 0x00000006ff007219 */ /* 0x000fca0000011605 */
[----:B------:R-:W1:Y:S01]  /*0c00*/  LDC R14, c[0x0][0x648] ;  /* 0x00019200ff0e7b82 */ /* 0x000e620000000800 */
[-CC-:B--2---:R-:W-:Y:S02]  /*0c10*/  SHF.R.U64 R27, R13, R11.reuse, R0.reuse ;  /* 0x0000000b0d1b7219 */ /* 0x184fe40000001200 */
[----:B------:R-:W-:-:S05]  /*0c20*/  SHF.R.U32.HI R5, RZ, R11, R0 ;  /* 0x0000000bff057219 */ /* 0x000fca0000011600 */
[----:B------:R-:W2:Y:S01]  /*0c30*/  LDC R26, c[0x0][0x638] ;  /* 0x00018e00ff1a7b82 */ /* 0x000ea20000000800 */
[-CC-:B---3--:R-:W-:Y:S02]  /*0c40*/  SHF.R.U64 R20, R27, R12.reuse, R5.reuse ;  /* 0x0000000c1b147219 */ /* 0x188fe40000001205 */
[-C--:B------:R-:W-:Y:S02]  /*0c50*/  SHF.L.U32 R0, R9, R12.reuse, RZ ;  /* 0x0000000c09007219 */ /* 0x080fe400000006ff */
[----:B------:R-:W-:Y:S01]  /*0c60*/  SHF.R.U32.HI R5, RZ, R12, R5 ;  /* 0x0000000cff057219 */ /* 0x000fe20000011605 */
[----:B------:R-:W-:Y:S01]  /*0c70*/  IMAD.MOV.U32 R4, RZ, RZ, R20 ;  /* 0x000000ffff047224 */ /* 0x000fe200078e0014 */
[----:B------:R-:W-:Y:S01]  /*0c80*/  LOP3.LUT R10, RZ, R0, RZ, 0x33, !PT ;  /* 0x00000000ff0a7212 */ /* 0x000fe200078e33ff */
[----:B------:R-:W3:Y:S01]  /*0c90*/  LDC R23, c[0x0][0x610] ;  /* 0x00018400ff177b82 */ /* 0x000ee20000000800 */
[----:B------:R-:W-:Y:S05]  /*0ca0*/  @!P0 BRA `(.L_x_10) ;  /* 0x0000000000288947 */ /* 0x000fea0003800000 */
[----:B------:R-:W4:Y:S02]  /*0cb0*/  LDC R9, c[0x0][0x64c] ;  /* 0x00019300ff097b82 */ /* 0x000f240000000800 */
[----:B----4-:R-:W-:-:S05]  /*0cc0*/  IADD3 R9, P0, R20, R9, RZ ;  /* 0x0000000914097210 */ /* 0x010fca0007f1e0ff */
        /* <DEDUP_REMOVED lines=8> */
.L_x_10:
[----:B-1----:R-:W-:Y:S01]  /*0d50*/  SHF.R.U64 R4, R4, R14, R5 ;  /* 0x0000000e04047219 */ /* 0x002fe20000001205 */
[----:B0-----:R-:W-:Y:S01]  /*0d60*/  VIADD R6, R15, 0xffffffff ;  /* 0xffffffff0f067836 */ /* 0x001fe20000000000 */
[----:B------:R-:W-:Y:S02]  /*0d70*/  SHF.L.U32 R0, R21, R12, RZ ;  /* 0x0000000c15007219 */ /* 0x000fe400000006ff */
[----:B------:R-:W-:Y:S01]  /*0d80*/  LOP3.LUT R5, R27, R10, RZ, 0xc0, !PT ;  /* 0x0000000a1b057212 */ /* 0x000fe200078ec0ff */
[----:B------:R-:W-:Y:S01]  /*0d90*/  IMAD.MOV R7, RZ, RZ, -R4 ;  /* 0x000000ffff077224 */ /* 0x000fe200078e0a04 */
[----:B------:R-:W-:Y:S02]  /*0da0*/  SEL R3, R3, R30, !P1 ;  /* 0x0000001e03037207 */ /* 0x000fe40004800000 */
[----:B------:R-:W-:Y:S01]  /*0db0*/  LOP3.LUT R6, R13, R6, RZ, 0xc0, !PT ;  /* 0x000000060d067212 */ /* 0x000fe200078ec0ff */
[----:B------:R-:W-:Y:S01]  /*0dc0*/  IMAD R4, R0, R4, R5 ;  /* 0x0000000400047224 */ /* 0x000fe200078e0205 */
[----:B------:R-:W-:Y:S01]  /*0dd0*/  MOV R5, 0x1 ;  /* 0x0000000100057802 */ /* 0x000fe20000000f00 */
[----:B--2---:R-:W-:-:S02]  /*0de0*/  IMAD R0, R7, R26, R20 ;  /* 0x0000001a07007224 */ /* 0x004fc400078e0214 */
[----:B---3--:R-:W-:Y:S02]  /*0df0*/  IMAD R3, R4, R23, R3 ;  /* 0x0000001704037224 */ /* 0x008fe400078e0203 */
[----:B------:R-:W-:Y:S01]  /*0e00*/  IMAD R4, R0, R15, R6 ;  /* 0x0000000f00047224 */ /* 0x000fe200078e0206 */
[----:B------:R-:W-:Y:S01]  /*0e10*/  PRMT R0, R5, 0x7610, R0 ;  /* 0x0000761005007816 */ /* 0x000fe20000000000 */
[----:B------:R-:W-:-:S03]  /*0e20*/  IMAD.MOV.U32 R23, RZ, RZ, R28 ;  /* 0x000000ffff177224 */ /* 0x000fc600078e001c */
[----:B------:R-:W-:Y:S02]  /*0e30*/  SEL R154, R4, R3, !P1 ;  /* 0x00000003049a7207 */ /* 0x000fe40004800000 */
[----:B------:R-:W-:-:S07]  /*0e40*/  SEL R153, R3, R4, !P1 ;  /* 0x0000000403997207 */ /* 0x000fce0004800000 */
.L_x_8:
[----:B------:R-:W-:-:S08]  /*0e50*/  NOP ;  /* 0x0000000000007918 */ /* 0x000fd00000000000 */
[----:B------:R-:W0:Y:S02]  /*0e60*/  USETMAXREG.TRY_ALLOC.CTAPOOL UP0, 0xe8 ;  /* 0x000000e8000079c8 */ /* 0x000e240008000600 */
[----:B0-----:R-:W-:-:S13]  /*0e70*/  PLOP3.LUT P0, PT, PT, PT, UP0, 0x80, 0x0 ;  /* 0x000000000000781c */ /* 0x001fda0003f0f008 */
[----:B------:R-:W-:Y:S05]  /*0e80*/  @!P0 BRA `(.L_x_8) ;  /* 0xfffffffc00f08947 */ /* 0x000fea000383ffff */
[----:B------:R-:W-:Y:S01]  /*0e90*/  ULDC.64 UR4, c[0x0][0x598] ;  /* 0x0001660000047ab9 */ /* 0x000fe20000000a00 */
[----:B------:R-:W-:Y:S01]  /*0ea0*/  ULDC.64 UR36, c[0x0][0x208] ;  /* 0x0000820000247ab9 */ /* 0x000fe20000000a00 */
[----:B------:R-:W-:-:S04]  /*0eb0*/  ISETP.NE.U32.AND P0, PT, RZ, UR4, PT ;  /* 0x00000004ff007c0c */ /* 0x000fc8000bf05070 */
[----:B------:R-:W-:-:S13]  /*0ec0*/  ISETP.NE.AND.EX P0, PT, RZ, UR5, PT, P0 ;  /* 0x00000005ff007c0c */ /* 0x000fda000bf05300 */
[----:B------:R-:W-:Y:S05]  /*0ed0*/  @!P0 BRA `(.L_x_11) ;  /* 0x00000000001c8947 */ /* 0x000fea0003800000 */
[----:B------:R-:W0:Y:S02]  /*0ee0*/  LDC.64 R4, c[0x0][0x598] ;  /* 0x00016600ff047b82 */ /* 0x000e240000000a00 */
[----:B0-----:R-:W2:Y:S02]  /*0ef0*/  LDG.E.64 R4, desc[UR36][R4.64] ;  /* 0x0000002404047981 */ /* 0x001ea4000c1e1b00 */
[----:B--2---:R-:W-:-:S04]  /*0f00*/  ISETP.NE.U32.AND P0, PT, R4, RZ, PT ;  /* 0x000000ff0400720c */ /* 0x004fc80003f05070 */
[----:B------:R-:W-:-:S13]  /*0f10*/  ISETP.NE.AND.EX P0, PT, R5, RZ, PT, P0 ;  /* 0x000000ff0500720c */ /* 0x000fda0003f05300 */
[----:B------:R-:W-:Y:S05]  /*0f20*/  @!P0 BRA `(.L_x_11) ;  /* 0x0000000000088947 */ /* 0x000fea0003800000 */
[----:B------:R0:W5:Y:S01]  /*0f30*/  LD.E R155, desc[UR36][R4.64] ;  /* 0x00000024049b7980 */ /* 0x000162000c101900 */
[----:B------:R-:W-:Y:S05]  /*0f40*/  BRA `(.L_x_12) ;  /* 0x0000000000247947 */ /* 0x000fea0003800000 */
.L_x_11:
[----:B------:R-:W-:Y:S02]  /*0f50*/  ULDC.64 UR4, c[0x0][0x588] ;  /* 0x0001620000047ab9 */ /* 0x000fe40000000a00 */
[----:B------:R-:W-:-:S04]  /*0f60*/  ISETP.NE.U32.AND P0, PT, RZ, UR4, PT ;  /* 0x00000004ff007c0c */ /* 0x000fc8000bf05070 */
[----:B------:R-:W-:-:S13]  /*0f70*/  ISETP.NE.AND.EX P0, PT, RZ, UR5, PT, P0 ;  /* 0x00000005ff007c0c */ /* 0x000fda000bf05300 */
[----:B------:R-:W-:Y:S05]  /*0f80*/  @!P0 BRA `(.L_x_13) ;  /* 0x00000000000c8947 */ /* 0x000fea0003800000 */
[----:B------:R-:W0:Y:S02]  /*0f90*/  LDC.64 R4, c[0x0][0x588] ;  /* 0x00016200ff047b82 */ /* 0x000e240000000a00 */
[----:B0-----:R1:W5:Y:S01]  /*0fa0*/  LDG.E R155, desc[UR36][R4.64] ;  /* 0x00000024049b7981 */ /* 0x001362000c1e1900 */
[----:B------:R-:W-:Y:S05]  /*0fb0*/  BRA `(.L_x_12) ;  /* 0x0000000000087947 */ /* 0x000fea0003800000 */
.L_x_13:
[----:B------:R-:W-:Y:S02]  /*0fc0*/  ULDC UR4, c[0x0][0x580] ;  /* 0x0001600000047ab9 */ /* 0x000fe40000000800 */
[----:B------:R-:W-:-:S07]  /*0fd0*/  IMAD.U32 R155, RZ, RZ, UR4 ;  /* 0x00000004ff9b7e24 */ /* 0x000fce000f8e00ff */
.L_x_12:
[----:B------:R-:W-:Y:S02]  /*0fe0*/  ULDC.64 UR4, c[0x0][0x5a0] ;  /* 0x0001680000047ab9 */ /* 0x000fe40000000a00 */
[----:B------:R-:W-:-:S04]  /*0ff0*/  ISETP.NE.U32.AND P0, PT, RZ, UR4, PT ;  /* 0x00000004ff007c0c */ /* 0x000fc8000bf05070 */
[----:B------:R-:W-:-:S13]  /*1000*/  ISETP.NE.AND.EX P0, PT, RZ, UR5, PT, P0 ;  /* 0x00000005ff007c0c */ /* 0x000fda000bf05300 */
[----:B------:R-:W-:Y:S05]  /*1010*/  @!P0 BRA `(.L_x_14) ;  /* 0x00000000001c8947 */ /* 0x000fea0003800000 */
[----:B01----:R-:W0:Y:S02]  /*1020*/  LDC.64 R4, c[0x0][0x5a0] ;  /* 0x00016800ff047b82 */ /* 0x003e240000000a00 */
[----:B0-----:R-:W2:Y:S02]  /*1030*/  LDG.E.64 R4, desc[UR36][R4.64] ;  /* 0x0000002404047981 */ /* 0x001ea4000c1e1b00 */
[----:B--2---:R-:W-:-:S04]  /*1040*/  ISETP.NE.U32.AND P0, PT, R4, RZ, PT ;  /* 0x000000ff0400720c */ /* 0x004fc80003f05070 */
[----:B------:R-:W-:-:S13]  /*1050*/  ISETP.NE.AND.EX P0, PT, R5, RZ, PT, P0 ;  /* 0x000000ff0500720c */ /* 0x000fda0003f05300 */
[----:B------:R-:W-:Y:S05]  /*1060*/  @!P0 BRA `(.L_x_14) ;  /* 0x0000000000088947 */ /* 0x000fea0003800000 */
[----:B------:R0:W5:Y:S01]  /*1070*/  LD.E R156, desc[UR36][R4.64] ;  /* 0x00000024049c7980 */ /* 0x000162000c101900 */
[----:B------:R-:W-:Y:S05]  /*1080*/  BRA `(.L_x_15) ;  /* 0x0000000000247947 */ /* 0x000fea0003800000 */
.L_x_14:
[----:B------:R-:W-:Y:S02]  /*1090*/  ULDC.64 UR4, c[0x0][0x590] ;  /* 0x0001640000047ab9 */ /* 0x000fe40000000a00 */
[----:B------:R-:W-:-:S04]  /*10a0*/  ISETP.NE.U32.AND P0, PT, RZ, UR4, PT ;  /* 0x00000004ff007c0c */ /* 0x000fc8000bf05070 */
[----:B------:R-:W-:-:S13]  /*10b0*/  ISETP.NE.AND.EX P0, PT, RZ, UR5, PT, P0 ;  /* 0x00000005ff007c0c */ /* 0x000fda000bf05300 */
[----:B------:R-:W-:Y:S05]  /*10c0*/  @!P0 BRA `(.L_x_16) ;  /* 0x00000000000c8947 */ /* 0x000fea0003800000 */
[----:B------:R-:W2:Y:S02]  /*10d0*/  LDC.64 R156, c[0x0][0x590] ;  /* 0x00016400ff9c7b82 */ /* 0x000ea40000000a00 */
[----:B--2---:R2:W5:Y:S01]  /*10e0*/  LDG.E R156, desc[UR36][R156.64] ;  /* 0x000000249c9c7981 */ /* 0x004562000c1e1900 */
[----:B------:R-:W-:Y:S05]  /*10f0*/  BRA `(.L_x_15) ;  /* 0x0000000000087947 */ /* 0x000fea0003800000 */
.L_x_16:
[----:B------:R-:W-:Y:S02]  /*1100*/  ULDC UR4, c[0x0][0x584] ;  /* 0x0001610000047ab9 */ /* 0x000fe40000000800 */
[----:B------:R-:W-:-:S07]  /*1110*/  IMAD.U32 R156, RZ, RZ, UR4 ;  /* 0x00000004ff9c7e24 */ /* 0x000fce000f8e00ff */
.L_x_15:
[----:B------:R-:W-:-:S13]  /*1120*/  LOP3.LUT P0, RZ, R0, 0xff, RZ, 0xc0, !PT ;  /* 0x000000ff00ff7812 */ /* 0x000fda000780c0ff */
[----:B------:R-:W-:Y:S05]  /*1130*/  @!P0 EXIT ;  /* 0x000000000000894d */ /* 0x000fea0003800000 */
[----:B------:R-:W-:Y:S01]  /*1140*/  ULDC UR4, c[0x0][0x28c] ;  /* 0x0000a30000047ab9 */ /* 0x000fe20000000800 */
[----:B------:R-:W-:Y:S01]  /*1150*/  LOP3.LUT R166, R19, 0x1, RZ, 0xfc, !PT ;  /* 0x0000000113a67812 */ /* 0x000fe200078efcff */
[----:B------:R-:W-:Y:S01]  /*1160*/  UIADD3 UR4, UR4, 0x7f, URZ ;  /* 0x0000007f04047890 */ /* 0x000fe2000fffe03f */
[----:B------:R-:W-:Y:S01]  /*1170*/  UMOV UR38, URZ ;  /* 0x0000003f00267c82 */ /* 0x000fe20008000000 */
[----:B------:R-:W-:Y:S02]  /*1180*/  UMOV UR39, URZ ;  /* 0x0000003f00277c82 */ /* 0x000fe40008000000 */
[----:B------:R-:W-:-:S04]  /*1190*/  USHF.R.S32.HI UR5, URZ, 0x1f, UR4 ;  /* 0x0000001f3f057899 */ /* 0x000fc80008011404 */
[----:B------:R-:W-:-:S04]  /*11a0*/  ULEA.HI UR5, UR5, UR4, URZ, 0x7 ;  /* 0x0000000405057291 */ /* 0x000fc8000f8f383f */
[----:B------:R-:W-:-:S12]  /*11b0*/  USHF.R.S32.HI UR40, URZ, 0x7, UR5 ;  /* 0x000000073f287899 */ /* 0x000fd80008011405 */
.L_x_288:
[----:B------:R-:W-:Y:S01]  /*11c0*/  LOP3.LUT R0, R18, 0x80, RZ, 0xc0, !PT ;  /* 0x0000008012007812 */ /* 0x000fe200078ec0ff */
[----:B---3--:R-:W3:Y:S01]  /*11d0*/  S2UR UR7, SR_CgaCtaId ;  /* 0x00000000000779c3 */ /* 0x008ee20000008800 */
[----:B------:R-:W-:Y:S02]  /*11e0*/  UMOV UR6, 0x400 ;  /* 0x0000040000067882 */ /* 0x000fe40000000000 */
[----:B------:R-:W-:-:S06]  /*11f0*/  SHF.R.U32.HI R0, RZ, 0x7, R0 ;  /* 0x00000007ff007819 */ /* 0x000fcc0000011600 */
[----:B----4-:R-:W4:Y:S01]  /*1200*/  SHFL.IDX PT, R0, R0, RZ, 0x1f ;  /* 0x00001fff00007589 */ /* 0x010f2200000e0000 */
[----:B---3--:R-:W-:Y:S01]  /*1210*/  ULEA UR6, UR7, UR6, 0x18 ;  /* 0x0000000607067291 */ /* 0x008fe2000f8ec03f */
[----:B----4-:R-:W-:-:S13]  /*1220*/  R2UR UR4, R0 ;  /* 0x00000000000472ca */ /* 0x010fda00000e0000 */
[----:B------:R-:W-:-:S04]  /*1230*/  ULEA.HI UR5, UR4, UR4, URZ, 0x1 ;  /* 0x0000000404057291 */ /* 0x000fc8000f8f083f */
[----:B------:R-:W-:-:S04]  /*1240*/  ULOP3.LUT UR5, UR5, 0x7fffe, URZ, 0xc0, !UPT ;  /* 0x0007fffe05057892 */ /* 0x000fc8000f8ec03f */
[----:B------:R-:W-:-:S03]  /*1250*/  UIADD3 UR5, UR4, -UR5, URZ ;  /* 0x8000000504057290 */ /* 0x000fc6000fffe03f */
[----:B------:R-:W-:Y:S01]  /*1260*/  ULDC UR4, c[0x0][0x28c] ;  /* 0x0000a30000047ab9 */ /* 0x000fe20000000800 */
[----:B------:R-:W-:Y:S01]  /*1270*/  ULEA UR5, UR5, UR6, 0xd ;  /* 0x0000000605057291 */ /* 0x000fe2000f8e683f */
[----:B------:R-:W-:-:S03]  /*1280*/  ISETP.LT.AND P0, PT, RZ, UR4, PT ;  /* 0x00000004ff007c0c */ /* 0x000fc6000bf01270 */
[----:B------:R-:W-:-:S04]  /*1290*/  UIADD3 UR5, UR5, 0x100, URZ ;  /* 0x0000010005057890 */ /* 0x000fc8000fffe03f */
[----:B------:R-:W-:-:S04]  /*12a0*/  USHF.R.U32.HI UR5, URZ, 0x4, UR5 ;  /* 0x000000043f057899 */ /* 0x000fc80008011605 */
[----:B------:R-:W-:Y:S02]  /*12b0*/  ULOP3.LUT UR41, UR5, 0x3fff, URZ, 0xc0, !UPT ;  /* 0x00003fff05297892 */ /* 0x000fe4000f8ec03f */
[----:B-12---:R-:W-:Y:S10]  /*12c0*/  @P0 BRA `(.L_x_17) ;  /* 0x0000000000400947 */ /* 0x006ff40003800000 */
[----:B------:R-:W-:Y:S01]  /*12d0*/  MOV R0, 0x0 ;  /* 0x0000000000007802 */ /* 0x000fe20000000f00 */
[----:B------:R-:W-:Y:S01]  /*12e0*/  ULDC.64 UR4, c[0x4][0x68] ;  /* 0x01001a0000047ab9 */ /* 0x000fe20000000a00 */
[----:B------:R-:W-:Y:S01]  /*12f0*/  ULDC.64 UR6, c[0x4][0x8] ;  /* 0x0100020000067ab9 */ /* 0x000fe20000000a00 */
[----:B01----:R-:W-:Y:S01]  /*1300*/  IMAD.U32 R4, RZ, RZ, UR4 ;  /* 0x00000004ff047e24 */ /* 0x003fe2000f8e00ff */
[----:B------:R0:W1:Y:S01]  /*1310*/  LDC.64 R14, c[0x4][R0] ;  /* 0x01000000000e7b82 */ /* 0x0000620000000a00 */
[----:B------:R-:W-:Y:S01]  /*1320*/  IMAD.U32 R5, RZ, RZ, UR5 ;  /* 0x00000005ff057e24 */ /* 0x000fe2000f8e00ff */
[----:B------:R-:W-:Y:S01]  /*1330*/  ULDC.64 UR4, c[0x4][0x70] ;  /* 0x01001c0000047ab9 */ /* 0x000fe20000000a00 */
[----:B------:R-:W-:Y:S01]  /*1340*/  IMAD.U32 R10, RZ, RZ, UR6 ;  /* 0x00000006ff0a7e24 */ /* 0x000fe2000f8e00ff */
[----:B------:R-:W-:Y:S01]  /*1350*/  MOV R11, UR7 ;  /* 0x00000007000b7c02 */ /* 0x000fe20008000f00 */
[----:B------:R-:W-:Y:S02]  /*1360*/  IMAD.U32 R6, RZ, RZ, UR4 ;  /* 0x00000004ff067e24 */ /* 0x000fe4000f8e00ff */
[----:B------:R-:W-:-:S02]  /*1370*/  IMAD.U32 R7, RZ, RZ, UR5 ;  /* 0x00000005ff077e24 */ /* 0x000fc4000f8e00ff */
[----:B------:R-:W-:Y:S02]  /*1380*/  IMAD.MOV.U32 R8, RZ, RZ, 0x1e1 ;  /* 0x000001e1ff087424 */ /* 0x000fe400078e00ff */
[----:B------:R-:W-:Y:S02]  /*1390*/  IMAD.MOV.U32 R12, RZ, RZ, 0x1 ;  /* 0x00000001ff0c7424 */ /* 0x000fe400078e00ff */
[----:B0-----:R-:W-:-:S07]  /*13a0*/  IMAD.MOV.U32 R13, RZ, RZ, RZ ;  /* 0x000000ffff0d7224 */ /* 0x001fce00078e00ff */
[----:B------:R-:W-:-:S07]  /*13b0*/  LEPC R20, `(.L_x_17) ;  /* 0x000000001014794e */ /* 0x000fce0000000000 */
[----:B-12--5:R-:W-:Y:S05]  /*13c0*/  CALL.ABS.NOINC R14 ;  /* 0x000000000e007343 */ /* 0x026fea0003c00000 */
.L_x_17:
[----:B------:R-:W-:-:S13]  /*13d0*/  ISETP.NE.AND P0, PT, R166, 0x3, PT ;  /* 0x00000003a600780c */ /* 0x000fda0003f05270 */
[----:B------:R-:W-:Y:S05]  /*13e0*/  @!P0 BRA `(.L_x_18) ;  /* 0x0000000000048947 */ /* 0x000fea0003800000 */
[----:B------:R-:W-:Y:S01]  /*13f0*/  BPT.TRAP 0x1 ;  /* 0x000000040000795c */ /* 0x000fe20000300000 */
.L_x_18:
[----:B------:R-:W3:Y:S01]  /*1400*/  S2UR UR5, SR_CgaCtaId ;  /* 0x00000000000579c3 */ /* 0x000ee20000008800 */
[----:B------:R-:W-:Y:S01]  /*1410*/  UMOV UR4, 0x400 ;  /* 0x0000040000047882 */ /* 0x000fe20000000000 */
[----:B------:R-:W-:Y:S02]  /*1420*/  IMAD.U32 R0, RZ, RZ, UR38 ;  /* 0x00000026ff007e24 */ /* 0x000fe4000f8e00ff */
[----:B------:R-:W-:-:S03]  /*1430*/  IMAD.U32 R3, RZ, RZ, UR39 ;  /* 0x00000027ff037e24 */ /* 0x000fc6000f8e00ff */
[----:B------:R-:W-:Y:S01]  /*1440*/  SHF.L.U32 R0, R0, 0x1f, RZ ;  /* 0x0000001f00007819 */ /* 0x000fe200000006ff */
[----:B---3--:R-:W-:-:S06]  /*1450*/  ULEA UR4, UR5, UR4, 0x18 ;  /* 0x0000000405047291 */ /* 0x008fcc000f8ec03f */
[----:B------:R-:W-:-:S04]  /*1460*/  IMAD.U32 R6, RZ, RZ, UR4 ;  /* 0x00000004ff067e24 */ /* 0x000fc8000f8e00ff */
[----:B------:R-:W-:-:S04]  /*1470*/  IMAD R3, R3, 0x8, R6 ;  /* 0x0000000803037824 */ /* 0x000fc800078e0206 */
[----:B------:R3:W4:Y:S01]  /*1480*/  SYNCS.PHASECHK.TRANS64.TRYWAIT P1, [R3+URZ], R0 ;  /* 0x00000000030075a7 */ /* 0x000722000802017f */
[----:B------:R-:W-:Y:S05]  /*1490*/  @!P0 BRA `(.L_x_19) ;  /* 0x0000000000048947 */ /* 0x000fea0003800000 */
[----:B------:R-:W-:Y:S01]  /*14a0*/  BPT.TRAP 0x1 ;  /* 0x000000040000795c */ /* 0x000fe20000300000 */
.L_x_19:
[----:B----4-:R-:W-:Y:S05]  /*14b0*/  @P1 BRA `(.L_x_20) ;  /* 0x0000000000081947 */ /* 0x010fea0003800000 */
[----:B------:R-:W4:Y:S02]  /*14c0*/  SYNCS.PHASECHK.TRANS64.TRYWAIT P1, [R3+URZ], R0 ;  /* 0x00000000030075a7 */ /* 0x000f24000802017f */
[----:B----4-:R-:W-:Y:S05]  /*14d0*/  @!P1 BRA `(.L_x_21) ;  /* 0x000000b400989947 */ /* 0x010fea0003800000 */
.L_x_20:
[----:B------:R-:W-:-:S04]  /*14e0*/  UISETP.LT.AND UP0, UPT, UR40, 0x1, UPT ;  /* 0x000000012800788c */ /* 0x000fc8000bf01270 */
[----:B------:R-:W-:-:S06]  /*14f0*/  USEL UR4, UR40, 0x1, UP0 ;  /* 0x0000000128047887 */ /* 0x000fcc0008000000 */
[----:B---34-:R-:W-:Y:S01]  /*1500*/  IMAD.U32 R0, RZ, RZ, UR4 ;  /* 0x00000004ff007e24 */ /* 0x018fe2000f8e00ff */
[----:B------:R-:W-:Y:S05]  /*1510*/  WARPSYNC.ALL ;  /* 0x0000000000007948 */ /* 0x000fea0003800000 */
[----:B------:R-:W-:-:S04]  /*1520*/  IADD3 R0, -R0, UR40, RZ ;  /* 0x0000002800007c10 */ /* 0x000fc8000fffe1ff */
[----:B------:R-:W-:Y:S02]  /*1530*/  ISETP.GE.AND P1, PT, R0, 0x1, PT ;  /* 0x000000010000780c */ /* 0x000fe40003f26270 */
[----:B------:R-:W-:Y:S01]  /*1540*/  R2UR UR4, R6 ;  /* 0x00000000060472ca */ /* 0x000fe200000e0000 */
[----:B------:R-:W-:Y:S01]  /*1550*/  WARPGROUP.ARRIVE ;  /* 0x00000000000079c5 */ /* 0x000fe20000000000 */
[----:B------:R-:W-:Y:S01]  /*1560*/  UMOV UR9, 0x40000040 ;  /* 0x4000004000097882 */ /* 0x000fe20000000000 */
[----:B------:R-:W-:Y:S01]  /*1570*/  UMOV UR11, 0x40000040 ;  /* 0x40000040000b7882 */ /* 0x000fe20000000000 */
[----:B------:R-:W-:Y:S01]  /*1580*/  UMOV UR13, 0x40000040 ;  /* 0x40000040000d7882 */ /* 0x000fe20000000000 */
[----:B------:R-:W-:-:S08]  /*1590*/  UMOV UR15, UR11 ;  /* 0x0000000b000f7c82 */ /* 0x000fd00008000000 */
[----:B------:R-:W-:-:S04]  /*15a0*/  UIADD3 UR4, UR4, 0x20100, URZ ;  /* 0x0002010004047890 */ /* 0x000fc8000fffe03f */
[----:B------:R-:W-:-:S04]  /*15b0*/  USHF.R.U32.HI UR4, URZ, 0x4, UR4 ;  /* 0x000000043f047899 */ /* 0x000fc80008011604 */
[----:B------:R-:W-:Y:S02]  /*15c0*/  ULOP3.LUT UR5, UR4, 0x3fff, URZ, 0xc0, !UPT ;  /* 0x00003fff04057892 */ /* 0x000fe4000f8ec03f */
[----:B------:R-:W-:Y:S02]  /*15d0*/  ULOP3.LUT UR4, UR41, 0x10000, URZ, 0xfc, !UPT ;  /* 0x0001000029047892 */ /* 0x000fe4000f8efc3f */
[----:B------:R-:W-:Y:S02]  /*15e0*/  ULOP3.LUT UR5, UR5, 0x10000, URZ, 0xfc, !UPT ;  /* 0x0001000005057892 */ /* 0x000fe4000f8efc3f */
[----:B------:R-:W-:Y:S02]  /*15f0*/  ULEA UR8, UR39, UR4, 0xc ;  /* 0x0000000427087291 */ /* 0x000fe4000f8e603f */
[----:B------:R-:W-:Y:S02]  /*1600*/  ULEA UR6, UR39, UR5, 0xb ;  /* 0x0000000527067291 */ /* 0x000fe4000f8e583f */
[----:B------:R-:W-:-:S05]  /*1610*/  UIADD3 UR12, UR8, 0x400, URZ ;  /* 0x00000400080c7890 */ /* 0x000fca000fffe03f */
[----:B------:R-:W-:Y:S02]  /*1620*/  UMOV UR10, UR6 ;  /* 0x00000006000a7c82 */ /* 0x000fe40008000000 */
[----:B------:R-:W-:Y:S01]  /*1630*/  HGMMA.64x128x16.F32 R88, gdesc[UR8], RZ, !UPT, gsb0 ;  /* 0x01e00000085879f0 */ /* 0x000fe2000c0008ff */
[----:B------:R-:W-:Y:S02]  /*1640*/  UMOV UR14, UR10 ;  /* 0x0000000a000e7c82 */ /* 0x000fe40008000000 */
[----:B------:R-:W-:Y:S02]  /*1650*/  WARPGROUP.DEPBAR.LE gsb0, 0x0 ;  /* 0x00008000000079c5 */ /* 0x000fe40000010000 */
[----:B------:R-:W-:-:S07]  /*1660*/  WARPGROUP.ARRIVE ;  /* 0x00000000000079c5 */ /* 0x000fce0000000000 */
[----:B------:R-:W-:Y:S01]  /*1670*/  HGMMA.64x128x16.F32 R24, gdesc[UR12], RZ, !UPT, gsb0 ;  /* 0x01e000000c1879f0 */ /* 0x000fe2000c0008ff */
[----:B------:R-:W-:Y:S02]  /*1680*/  UIADD3 UR12, UR8, 0x2, URZ ;  /* 0x00000002080c7890 */ /* 0x000fe4000fffe03f */
[----:B------:R-:W-:Y:S01]  /*1690*/  UIADD3 UR14, UR6, 0x2, URZ ;  /* 0x00000002060e7890 */ /* 0x000fe2000fffe03f */
[----:B------:R-:W-:Y:S01]  /*16a0*/  UMOV UR13, 0x40000040 ;  /* 0x40000040000d7882 */ /* 0x000fe20000000000 */
[----:B------:R-:W-:Y:S01]  /*16b0*/  UMOV UR15, 0x40000040 ;  /* 0x40000040000f7882 */ /* 0x000fe20000000000 */
[----:B------:R-:W-:Y:S02]  /*16c0*/  WARPGROUP.DEPBAR.LE gsb0, 0x0 ;  /* 0x00008000000079c5 */ /* 0x000fe40000010000 */
[----:B------:R-:W-:-:S06]  /*16d0*/  WARPGROUP.ARRIVE ;  /* 0x00000000000079c5 */ /* 0x000fcc0000000000 */
[----:B------:R-:W-:Y:S01]  /*16e0*/  HGMMA.64x128x16.F32 R88, gdesc[UR12], R88, gsb0 ;  /* 0x01e000000c5879f0 */ /* 0x000fe20008000858 */
[----:B------:R-:W-:Y:S01]  /*16f0*/  UIADD3 UR12, UR8, 0x402, URZ ;  /* 0x00000402080c7890 */ /* 0x000fe2000fffe03f */
[----:B------:R-:W-:Y:S01]  /*1700*/  UMOV UR13, 0x40000040 ;  /* 0x40000040000d7882 */ /* 0x000fe20000000000 */
[----:B------:R-:W-:Y:S02]  /*1710*/  WARPGROUP.DEPBAR.LE gsb0, 0x0 ;  /* 0x00008000000079c5 */ /* 0x000fe40000010000 */
[----:B------:R-:W-:-:S07]  /*1720*/  WARPGROUP.ARRIVE ;  /* 0x00000000000079c5 */ /* 0x000fce0000000000 */
[----:B------:R-:W-:Y:S01]  /*1730*/  HGMMA.64x128x16.F32 R24, gdesc[UR12], R24, gsb0 ;  /* 0x01e000000c1879f0 */ /* 0x000fe20008000818 */
        /* <DEDUP_REMOVED lines=71> */
[----:B------:R-:W-:Y:S03]  /*1bb0*/  HGMMA.64x128x16.F32 R24, gdesc[UR12], R24, gsb0 ;  /* 0x01e000000c1879f0 */ /* 0x000fe60008000818 */
[----:B------:R-:W-:Y:S02]  /*1bc0*/  WARPGROUP.DEPBAR.LE gsb0, 0x0 ;  /* 0x00008000000079c5 */ /* 0x000fe40000010000 */
[----:B------:R-:W-:Y:S05]  /*1bd0*/  @!P1 BRA `(.L_x_22) ;  /* 0x0000000800349947 */ /* 0x000fea0003800000 */
[----:B------:R-:W-:Y:S02]  /*1be0*/  UIADD3 UR6, UR39, 0x1, URZ ;  /* 0x0000000127067890 */ /* 0x000fe4000fffe03f */
[----:B------:R-:W-:Y:S02]  /*1bf0*/  MOV R3, UR39 ;  /* 0x0000002700037c02 */ /* 0x000fe40008000f00 */
[----:B------:R-:W-:-:S04]  /*1c00*/  UISETP.NE.AND UP0, UPT, UR6, 0x2, UPT ;  /* 0x000000020600788c */ /* 0x000fc8000bf05270 */
[----:B------:R-:W-:Y:S02]  /*1c10*/  USEL UR7, URZ, 0x1, UP0 ;  /* 0x000000013f077887 */ /* 0x000fe40008000000 */
[----:B------:R-:W-:Y:S02]  /*1c20*/  USEL UR6, UR6, URZ, UP0 ;  /* 0x0000003f06067287 */ /* 0x000fe40008000000 */
[----:B------:R-:W-:-:S06]  /*1c30*/  ULOP3.LUT UR7, UR38, UR7, URZ, 0x3c, !UPT ;  /* 0x0000000726077292 */ /* 0x000fcc000f8e3c3f */
[----:B------:R-:W-:-:S07]  /*1c40*/  IMAD.U32 R7, RZ, RZ, UR7 ;  /* 0x00000007ff077e24 */ /* 0x000fce000f8e00ff */
.L_x_29:
[----:B------:R-:W-:Y:S05]  /*1c50*/  @!P0 BRA `(.L_x_23) ;  /* 0x0000000000048947 */ /* 0x000fea0003800000 */
[----:B------:R-:W-:Y:S01]  /*1c60*/  BPT.TRAP 0x1 ;  /* 0x000000040000795c */ /* 0x000fe20000300000 */
.L_x_23:
[----:B------:R-:W3:Y:S01]  /*1c70*/  S2UR UR8, SR_CgaCtaId ;  /* 0x00000000000879c3 */ /* 0x000ee20000008800 */
[----:B------:R-:W-:Y:S01]  /*1c80*/  UMOV UR7, 0x400 ;  /* 0x0000040000077882 */ /* 0x000fe20000000000 */
[----:B01----:R-:W-:Y:S01]  /*1c90*/  IMAD.U32 R5, RZ, RZ, UR6 ;  /* 0x00000006ff057e24 */ /* 0x003fe2000f8e00ff */
[----:B------:R-:W-:Y:S01]  /*1ca0*/  SHF.L.U32 R4, R7, 0x1f, RZ ;  /* 0x0000001f07047819 */ /* 0x000fe200000006ff */
[----:B---3--:R-:W-:-:S06]  /*1cb0*/  ULEA UR7, UR8, UR7, 0x18 ;  /* 0x0000000708077291 */ /* 0x008fcc000f8ec03f */
[----:B------:R-:W-:-:S04]  /*1cc0*/  IMAD.U32 R6, RZ, RZ, UR7 ;  /* 0x00000007ff067e24 */ /* 0x000fc8000f8e00ff */
[----:B------:R-:W-:-:S04]  /*1cd0*/  IMAD R5, R5, 0x8, R6 ;  /* 0x0000000805057824 */ /* 0x000fc800078e0206 */
[----:B------:R0:W1:Y:S01]  /*1ce0*/  SYNCS.PHASECHK.TRANS64.TRYWAIT P1, [R5+URZ], R4 ;  /* 0x00000004050075a7 */ /* 0x000062000802017f */
[----:B------:R-:W-:Y:S05]  /*1cf0*/  @!P0 BRA `(.L_x_24) ;  /* 0x0000000000048947 */ /* 0x000fea0003800000 */
[----:B------:R-:W-:Y:S01]  /*1d00*/  BPT.TRAP 0x1 ;  /* 0x000000040000795c */ /* 0x000fe20000300000 */
.L_x_24:
[----:B-1----:R-:W-:Y:S05]  /*1d10*/  @P1 BRA `(.L_x_25) ;  /* 0x0000000000081947 */ /* 0x002fea0003800000 */
[----:B------:R-:W1:Y:S02]  /*1d20*/  SYNCS.PHASECHK.TRANS64.TRYWAIT P1, [R5+URZ], R4 ;  /* 0x00000004050075a7 */ /* 0x000e64000802017f */
[----:B-1----:R-:W-:Y:S05]  /*1d30*/  @!P1 BRA `(.L_x_26) ;  /* 0x000000ac00949947 */ /* 0x002fea0003800000 */
.L_x_25:
[----:B------:R-:W-:Y:S01]  /*1d40*/  ULEA UR10, UR6, UR4, 0xc ;  /* 0x00000004060a7291 */ /* 0x000fe2000f8e603f */
[----:B------:R-:W-:Y:S01]  /*1d50*/  WARPGROUP.ARRIVE ;  /* 0x00000000000079c5 */ /* 0x000fe20000000000 */
[----:B------:R-:W-:Y:S01]  /*1d60*/  ULEA UR8, UR6, UR5, 0xb ;  /* 0x0000000506087291 */ /* 0x000fe2000f8e583f */
[----:B------:R-:W-:Y:S01]  /*1d70*/  UMOV UR13, 0x40000040 ;  /* 0x40000040000d7882 */ /* 0x000fe20000000000 */
[----:B------:R-:W-:-:S03]  /*1d80*/  UMOV UR15, 0x40000040 ;  /* 0x40000040000f7882 */ /* 0x000fc60000000000 */
[----:B------:R-:W-:Y:S02]  /*1d90*/  UMOV UR12, UR10 ;  /* 0x0000000a000c7c82 */ /* 0x000fe40008000000 */
[----:B------:R-:W-:Y:S02]  /*1da0*/  UMOV UR14, UR8 ;  /* 0x00000008000e7c82 */ /* 0x000fe40008000000 */
        /* <DEDUP_REMOVED lines=92> */
[----:B------:R-:W-:Y:S01]  /*2370*/  BPT.TRAP 0x1 ;  /* 0x000000040000795c */ /* 0x000fe20000300000 */
.L_x_27:
[----:B------:R-:W-:-:S13]  /*2380*/  ISETP.NE.AND P1, PT, R22, RZ, PT ;  /* 0x000000ff1600720c */ /* 0x000fda0003f25270 */
[----:B01----:R-:W-:-:S04]  /*2390*/  @P1 IMAD R4, R3, 0x8, R6 ;  /* 0x0000000803041824 */ /* 0x003fc800078e0206 */
[----:B------:R-:W-:-:S05]  /*23a0*/  @P1 VIADD R5, R4, 0x10 ;  /* 0x0000001004051836 */ /* 0x000fca0000000000 */
[----:B------:R-:W-:-:S04]  /*23b0*/  @P1 PRMT R5, R152, 0x654, R5 ;  /* 0x0000065498051816 */ /* 0x000fc80000000005 */
[----:B------:R0:W-:Y:S01]  /*23c0*/  @P1 SYNCS.ARRIVE.TRANS64.RED.A1T0 RZ, [R5+URZ], RZ ;  /* 0x000000ff05ff19a7 */ /* 0x0001e2000810043f */
[----:B------:R-:W-:-:S13]  /*23d0*/  ISETP.GT.U32.AND P1, PT, R19, 0x1, PT ;  /* 0x000000011300780c */ /* 0x000fda0003f24070 */
[----:B0-----:R-:W-:Y:S05]  /*23e0*/  @P1 BRA `(.L_x_28) ;  /* 0x0000000000041947 */ /* 0x001fea0003800000 */
[----:B------:R-:W-:Y:S01]  /*23f0*/  BPT.TRAP 0x1 ;  /* 0x000000040000795c */ /* 0x000fe20000300000 */
.L_x_28:
[----:B------:R-:W-:Y:S01]  /*2400*/  UIADD3 UR6, UR6, 0x1, URZ ;  /* 0x0000000106067890 */ /* 0x000fe2000fffe03f */
[C---:B------:R-:W-:Y:S01]  /*2410*/  ISETP.GT.AND P2, PT, R0.reuse, 0x1, PT ;  /* 0x000000010000780c */ /* 0x040fe20003f44270 */
[----:B------:R-:W-:Y:S02]  /*2420*/  VIADD R3, R3, 0x1 ;  /* 0x0000000103037836 */ /* 0x000fe40000000000 */
[----:B------:R-:W-:Y:S01]  /*2430*/  UISETP.NE.AND UP0, UPT, UR6, 0x2, UPT ;  /* 0x000000020600788c */ /* 0x000fe2000bf05270 */
[----:B------:R-:W-:Y:S02]  /*2440*/  VIADD R0, R0, 0xffffffff ;  /* 0xffffffff00007836 */ /* 0x000fe40000000000 */
[C---:B------:R-:W-:Y:S01]  /*2450*/  ISETP.NE.AND P1, PT, R3.reuse, 0x2, PT ;  /* 0x000000020300780c */ /* 0x040fe20003f25270 */
[----:B------:R-:W-:Y:S02]  /*2460*/  USEL UR7, URZ, 0x1, UP0 ;  /* 0x000000013f077887 */ /* 0x000fe40008000000 */
[----:B------:R-:W-:Y:S01]  /*2470*/  USEL UR6, UR6, URZ, UP0 ;  /* 0x0000003f06067287 */ /* 0x000fe20008000000 */
[----:B------:R-:W-:-:S03]  /*2480*/  SEL R3, R3, RZ, P1 ;  /* 0x000000ff03037207 */ /* 0x000fc60000800000 */
[----:B------:R-:W-:Y:S01]  /*2490*/  LOP3.LUT R7, R7, UR7, RZ, 0x3c, !PT ;  /* 0x0000000707077c12 */ /* 0x000fe2000f8e3cff */
[----:B------:R-:W-:Y:S07]  /*24a0*/  @P2 BRA `(.L_x_29) ;  /* 0xfffffff400e82947 */ /* 0x000fee000383ffff */
.L_x_22:
[----:B------:R-:W3:Y:S02]  /*24b0*/  LDC R0, c[0x0][0x28c] ;  /* 0x0000a300ff007b82 */ /* 0x000ee40000000800 */
[----:B---3--:R-:W-:-:S13]  /*24c0*/  ISETP.GE.AND P1, PT, R0, 0x1, PT ;  /* 0x000000010000780c */ /* 0x008fda0003f26270 */
[----:B------:R-:W-:Y:S05]  /*24d0*/  @!P1 BRA `(.L_x_30) ;  /* 0x0000000000409947 */ /* 0x000fea0003800000 */
[----:B------:R-:W-:Y:S05]  /*24e0*/  @!P0 BRA `(.L_x_31) ;  /* 0x0000000000048947 */ /* 0x000fea0003800000 */
[----:B------:R-:W-:Y:S01]  /*24f0*/  BPT.TRAP 0x1 ;  /* 0x000000040000795c */ /* 0x000fe20000300000 */
.L_x_31:
[----:B------:R-:W-:Y:S01]  /*2500*/  ISETP.NE.AND P0, PT, R22, RZ, PT ;  /* 0x000000ff1600720c */ /* 0x000fe20003f05270 */
[----:B------:R-:W-:-:S12]  /*2510*/  UISETP.LT.AND UP1, UPT, UR40, 0x1, UPT ;  /* 0x000000012800788c */ /* 0x000fd8000bf21270 */
[----:B------:R-:W-:-:S05]  /*2520*/  VOTEU.ANY UP0, P0 ;  /* 0x00000000003f7886 */ /* 0x000fca0000000100 */
[----:B------:R-:W-:-:S04]  /*2530*/  @UP0 USEL UR4, UR40, 0x1, UP1 ;  /* 0x0000000128040887 */ /* 0x000fc80008800000 */
[----:B------:R-:W-:-:S06]  /*2540*/  @UP0 UIADD3 UR4, UR39, UR40, -UR4 ;  /* 0x0000002827040290 */ /* 0x000fcc000fffe804 */
[----:B------:R-:W-:-:S05]  /*2550*/  MOV R0, UR4 ;  /* 0x0000000400007c02 */ /* 0x000fca0008000f00 */
[----:B------:R-:W-:-:S05]  /*2560*/  @P0 IMAD.SHL.U32 R0, R0, 0x8, RZ ;  /* 0x0000000800000824 */ /* 0x000fca00078e00ff */
[----:B------:R-:W-:-:S04]  /*2570*/  @P0 LOP3.LUT R0, R0, 0x8, RZ, 0xc0, !PT ;  /* 0x0000000800000812 */ /* 0x000fc800078ec0ff */
[----:B------:R-:W-:-:S04]  /*2580*/  @P0 IADD3 R3, R6, 0x10, R0 ;  /* 0x0000001006030810 */ /* 0x000fc80007ffe000 */
[----:B------:R-:W-:-:S04]  /*2590*/  @P0 PRMT R3, R152, 0x654, R3 ;  /* 0x0000065498030816 */ /* 0x000fc80000000003 */
[----:B------:R3:W-:Y:S01]  /*25a0*/  @P0 SYNCS.ARRIVE.TRANS64.RED.A1T0 RZ, [R3+URZ], RZ ;  /* 0x000000ff03ff09a7 */ /* 0x0007e2000810043f */
[----:B------:R-:W-:-:S13]  /*25b0*/  ISETP.GT.U32.AND P0, PT, R19, 0x1, PT ;  /* 0x000000011300780c */ /* 0x000fda0003f04070 */
[----:B---3--:R-:W-:Y:S05]  /*25c0*/  @P0 BRA `(.L_x_30) ;  /* 0x0000000000040947 */ /* 0x008fea0003800000 */
[----:B------:R-:W-:Y:S01]  /*25d0*/  BPT.TRAP 0x1 ;  /* 0x000000040000795c */ /* 0x000fe20000300000 */
.L_x_30:
[----:B------:R-:W3:Y:S01]  /*25e0*/  LDC R6, c[0x0][0x288] ;  /* 0x0000a200ff067b82 */ /* 0x000ee20000000800 */
[--C-:B------:R-:W-:Y:S01]  /*25f0*/  SHF.R.U32.HI R0, RZ, 0x2, R18.reuse ;  /* 0x00000002ff007819 */ /* 0x100fe20000011612 */
[----:B------:R-:W-:Y:S01]  /*2600*/  UIADD3 UR39, UR40, UR39, URZ ;  /* 0x0000002728277290 */ /* 0x000fe2000fffe03f */
[----:B01----:R-:W-:Y:S01]  /*2610*/  SHF.R.U32.HI R5, RZ, 0x7, R18 ;  /* 0x00000007ff057819 */ /* 0x003fe20000011612 */
[----:B------:R-:W-:Y:S01]  /*2620*/  IMAD.SHL.U32 R13, R154, 0x80, RZ ;  /* 0x000000809a0d7824 */ /* 0x000fe200078e00ff */
[----:B------:R-:W-:Y:S01]  /*2630*/  LOP3.LUT R3, R0, 0x7, RZ, 0xc0, !PT ;  /* 0x0000000700037812 */ /* 0x000fe200078ec0ff */
[----:B------:R-:W-:Y:S01]  /*2640*/  USHF.R.U32.HI UR4, URZ, 0x1, UR39 ;  /* 0x000000013f047899 */ /* 0x000fe20008011627 */
[----:B------:R-:W-:Y:S01]  /*2650*/  LOP3.LUT R4, R18, 0x60, RZ, 0xc0, !PT ;  /* 0x0000006012047812 */ /* 0x000fe200078ec0ff */
[----:B------:R-:W-:Y:S01]  /*2660*/  ULDC UR8, c[0x0][0x284] ;  /* 0x0000a10000087ab9 */ /* 0x000fe20000000800 */
[----:B------:R-:W-:Y:S01]  /*2670*/  LOP3.LUT R0, R5, 0x1, RZ, 0xc0, !PT ;  /* 0x0000000105007812 */ /* 0x000fe200078ec0ff */
[----:B------:R-:W-:Y:S01]  /*2680*/  ULOP3.LUT UR4, UR4, 0x1, URZ, 0xc0, !UPT ;  /* 0x0000000104047892 */ /* 0x000fe2000f8ec03f */
[----:B------:R-:W-:Y:S01]  /*2690*/  SHF.R.U32.HI R10, RZ, 0x1, R4 ;  /* 0x00000001ff0a7819 */ /* 0x000fe20000011604 */
[----:B------:R-:W-:Y:S01]  /*26a0*/  UISETP.GT.U32.AND UP1, UPT, UR39, 0x1, UPT ;  /* 0x000000012700788c */ /* 0x000fe2000bf24070 */
[----:B------:R-:W-:Y:S01]  /*26b0*/  SHF.R.S32.HI R21, RZ, 0x1f, R23 ;  /* 0x0000001fff157819 */ /* 0x000fe20000011417 */
[----:B------:R-:W-:Y:S01]  /*26c0*/  IMAD.SHL.U32 R4, R0, 0x40, RZ ;  /* 0x0000004000047824 */ /* 0x000fe200078e00ff */
[--C-:B------:R-:W-:Y:S01]  /*26d0*/  IADD3 R5, RZ, -R10, -R3.reuse ;  /* 0x8000000aff057210 */ /* 0x100fe20007ffe803 */
[----:B------:R-:W-:Y:S01]  /*26e0*/  UISETP.NE.U32.AND UP0, UPT, UR4, 0x1, UPT ;  /* 0x000000010400788c */ /* 0x000fe2000bf05070 */
[----:B------:R-:W-:Y:S01]  /*26f0*/  IMAD.WIDE R8, R153, 0x100, RZ ;  /* 0x0000010099087825 */ /* 0x000fe200078e02ff */
[----:B------:R-:W-:Y:S01]  /*2700*/  ULDC.64 UR6, c[0x0][0x5d0] ;  /* 0x0001740000067ab9 */ /* 0x000fe20000000a00 */
[----:B--2---:R-:W-:Y:S01]  /*2710*/  LOP3.LUT R157, R4, 0x40, R3, 0xe2, !PT ;  /* 0x00000040049d7812 */ /* 0x004fe200078ee203 */
[----:B------:R-:W-:Y:S01]  /*2720*/  UISETP.LT.U32.AND UP1, UPT, UR40, 0x2, UP1 ;  /* 0x000000022800788c */ /* 0x000fe20008f21070 */
[----:B------:R-:W-:Y:S01]  /*2730*/  LOP3.LUT R3, R18, 0x3, RZ, 0xc0, !PT ;  /* 0x0000000312037812 */ /* 0x000fe200078ec0ff */
[----:B------:R-:W-:Y:S01]  /*2740*/  UISETP.GT.U32.AND UP0, UPT, UR40, 0x1, !UP0 ;  /* 0x000000012800788c */ /* 0x000fe2000c704070 */
[----:B------:R-:W-:Y:S01]  /*2750*/  IMAD R4, R21, UR6, RZ ;  /* 0x0000000615047c24 */ /* 0x000fe2000f8e02ff */
[----:B---3--:R-:W-:Y:S01]  /*2760*/  ISETP.GE.AND P0, PT, R13, R6, PT ;  /* 0x000000060d00720c */ /* 0x008fe20003f06270 */
[----:B------:R-:W-:Y:S01]  /*2770*/  IMAD R0, R0, -0x40, R5 ;  /* 0xffffffc000007824 */ /* 0x000fe200078e0205 */
[----:B------:R-:W-:Y:S01]  /*2780*/  USEL UR5, URZ, 0x1, !UP1 ;  /* 0x000000013f057887 */ /* 0x000fe2000c800000 */
[----:B------:R-:W-:Y:S01]  /*2790*/  IMAD R12, R3, -0x2, R6 ;  /* 0xfffffffe030c7824 */ /* 0x000fe200078e0206 */
[----:B------:R-:W-:Y:S01]  /*27a0*/  USEL UR4, URZ, 0x1, !UP0 ;  /* 0x000000013f047887 */ /* 0x000fe2000c000000 */
[----:B------:R-:W-:Y:S01]  /*27b0*/  IMAD.SHL.U32 R3, R153, 0x100, RZ ;  /* 0x0000010099037824 */ /* 0x000fe200078e00ff */
[----:B------:R-:W-:Y:S01]  /*27c0*/  ULOP3.LUT UR39, UR39, 0x1, URZ, 0xc0, !UPT ;  /* 0x0000000127277892 */ /* 0x000fe2000f8ec03f */
[----:B------:R-:W-:Y:S01]  /*27d0*/  IMAD.SHL.U32 R6, R18, 0x2, RZ ;  /* 0x0000000212067824 */ /* 0x000fe200078e00ff */
[----:B------:R-:W-:Y:S01]  /*27e0*/  ULOP3.LUT UR38, UR4, UR38, UR5, 0x96, !UPT ;  /* 0x0000002604267292 */ /* 0x000fe2000f8e9605 */
[----:B------:R-:W-:Y:S01]  /*27f0*/  IMAD R11, R23, UR7, R4 ;  /* 0x00000007170b7c24 */ /* 0x000fe2000f8e0204 */
[----:B------:R-:W-:Y:S01]  /*2800*/  ISETP.GE.OR P0, PT, R3, UR8, P0 ;  /* 0x0000000803007c0c */ /* 0x000fe20008706670 */
[----:B------:R-:W-:Y:S01]  /*2810*/  IMAD.MOV.U32 R153, RZ, RZ, -0x1 ;  /* 0xffffffffff997424 */ /* 0x000fe200078e00ff */
[----:B------:R-:W-:-:S02]  /*2820*/  LOP3.LUT R6, R13, 0x6, R6, 0xf8, !PT ;  /* 0x000000060d067812 */ /* 0x000fc400078ef806 */
[----:B------:R-:W-:Y:S01]  /*2830*/  IADD3 R3, -R3, UR8, R0 ;  /* 0x0000000803037c10 */ /* 0x000fe2000fffe100 */
[----:B------:R-:W-:Y:S01]  /*2840*/  IMAD.IADD R0, R12, 0x1, -R13 ;  /* 0x000000010c007824 */ /* 0x000fe200078e0a0d */
[----:B------:R-:W-:Y:S02]  /*2850*/  SHF.R.S32.HI R7, RZ, 0x1f, R6 ;  /* 0x0000001fff077819 */ /* 0x000fe40000011406 */
[----:B------:R-:W-:Y:S01]  /*2860*/  LOP3.LUT R157, R8, R157, R10, 0xfe, !PT ;  /* 0x0000009d089d7212 */ /* 0x000fe200078efe0a */
[----:B------:R-:W-:-:S04]  /*2870*/  IMAD.WIDE.U32 R4, R23, UR6, R6 ;  /* 0x0000000617047c25 */ /* 0x000fc8000f8e0006 */
[----:B------:R-:W-:Y:S01]  /*2880*/  IMAD.IADD R11, R5, 0x1, R11 ;  /* 0x00000001050b7824 */ /* 0x000fe200078e020b */
[----:B------:R-:W-:Y:S01]  /*2890*/  MOV R10, R4 ;  /* 0x00000004000a7202 */ /* 0x000fe20000000f00 */
[----:B------:R-:W-:Y:S06]  /*28a0*/  @P0 BRA `(.L_x_32) ;  /* 0x0000008400680947 */ /* 0x000fec0003800000 */
[----:B------:R-:W0:Y:S01]  /*28b0*/  LDC.64 R4, c[0x0][0x5c8] ;  /* 0x00017200ff047b82 */ /* 0x000e220000000a00 */
[----:B-----5:R-:W-:Y:S01]  /*28c0*/  FSETP.NEU.AND P0, PT, R156, RZ, PT ;  /* 0x000000ff9c00720b */ /* 0x020fe20003f0d000 */
[----:B------:R-:W-:Y:S01]  /*28d0*/  BSSY B0, `(.L_x_32) ;  /* 0x0000857000007945 */ /* 0x000fe20003800000 */
[----:B------:R-:W-:-:S04]  /*28e0*/  ISETP.GT.AND P3, PT, R3, RZ, PT ;  /* 0x000000ff0300720c */ /* 0x000fc80003f64270 */
[----:B------:R-:W-:Y:S01]  /*28f0*/  ISETP.GT.AND P1, PT, R0, RZ, P3 ;  /* 0x000000ff0000720c */ /* 0x000fe20001f24270 */
[-C--:B0-----:R-:W-:Y:S02]  /*2900*/  IMAD R12, R9, R4.reuse, RZ ;  /* 0x00000004090c7224 */ /* 0x081fe400078e02ff */
[----:B------:R-:W-:-:S04]  /*2910*/  IMAD.WIDE.U32 R168, R157, R4, R10 ;  /* 0x000000049da87225 */ /* 0x000fc800078e000a */
[----:B------:R-:W-:-:S04]  /*2920*/  IMAD R11, R157, R5, R12 ;  /* 0x000000059d0b7224 */ /* 0x000fc800078e020c */
[----:B------:R-:W-:Y:S01]  /*2930*/  IMAD.IADD R167, R169, 0x1, R11 ;  /* 0x00000001a9a77824 */ /* 0x000fe200078e020b */
[----:B------:R-:W-:Y:S06]  /*2940*/  @!P0 BRA `(.L_x_33) ;  /* 0x0000006000088947 */ /* 0x000fec0003800000 */
[----:B------:R-:W0:Y:S01]  /*2950*/  LDC.64 R12, c[0x0][0x5b8] ;  /* 0x00016e00ff0c7b82 */ /* 0x000e220000000a00 */
[----:B------:R-:W-:-:S07]  /*2960*/  ULDC.64 UR4, c[0x0][0x5c0] ;  /* 0x0001700000047ab9 */ /* 0x000fce0000000a00 */
[----:B------:R-:W1:Y:S08]  /*2970*/  LDC.64 R14, c[0x0][0x5b0] ;  /* 0x00016c00ff0e7b82 */ /* 0x000e700000000a00 */
[----:B------:R-:W2:Y:S01]  /*2980*/  LDC.64 R10, c[0x0][0x5a8] ;  /* 0x00016a00ff0a7b82 */ /* 0x000ea20000000a00 */
[----:B0-----:R-:W-:-:S04]  /*2990*/  IMAD R20, R21, R12, RZ ;  /* 0x0000000c15147224 */ /* 0x001fc800078e02ff */
[C---:B------:R-:W-:Y:S02]  /*29a0*/  IMAD R13, R23.reuse, R13, R20 ;  /* 0x0000000d170d7224 */ /* 0x040fe400078e0214 */
[----:B------:R-:W-:-:S04]  /*29b0*/  IMAD.WIDE.U32 R20, R23, R12, R6 ;  /* 0x0000000c17147225 */ /* 0x000fc800078e0006 */
[-C--:B-1----:R-:W-:Y:S02]  /*29c0*/  IMAD R154, R9, R14.reuse, RZ ;  /* 0x0000000e099a7224 */ /* 0x082fe400078e02ff */
[----:B------:R-:W-:Y:S02]  /*29d0*/  IMAD.IADD R159, R21, 0x1, R13 ;  /* 0x00000001159f7824 */ /* 0x000fe400078e020d */
[----:B------:R-:W-:Y:S02]  /*29e0*/  IMAD.MOV.U32 R158, RZ, RZ, R20 ;  /* 0x000000ffff9e7224 */ /* 0x000fe400078e0014 */
[C---:B------:R-:W-:Y:S02]  /*29f0*/  IMAD R169, R157.reuse, R15, R154 ;  /* 0x0000000f9da97224 */ /* 0x040fe400078e029a */
[----:B------:R-:W-:-:S04]  /*2a00*/  IMAD.WIDE.U32 R160, R157, R14, R158 ;  /* 0x0000000e9da07225 */ /* 0x000fc800078e009e */
[----:B------:R-:W-:Y:S01]  /*2a10*/  IMAD.IADD R154, R161, 0x1, R169 ;  /* 0x00000001a19a7824 */ /* 0x000fe200078e02a9 */
[----:B--2---:R-:W-:-:S04]  /*2a20*/  LEA R162, P0, R160, R10, 0x1 ;  /* 0x0000000aa0a27211 */ /* 0x004fc800078008ff */
[----:B------:R-:W-:-:S05]  /*2a30*/  LEA.HI.X R163, R160, R11, R154, 0x1, P0 ;  /* 0x0000000ba0a37211 */ /* 0x000fca00000f0c9a */
[----:B------:R-:W2:Y:S01]  /*2a40*/  @P1 LDG.E.LTC128B.U16 R154, desc[UR36][R162.64] ;  /* 0x00000024a29a1981 */ /* 0x000ea2000c1e1520 */
[----:B------:R-:W-:Y:S01]  /*2a50*/  IMAD.WIDE.U32 R164, R157, R14, R6 ;  /* 0x0000000e9da47225 */ /* 0x000fe200078e0006 */
[----:B------:R-:W-:Y:S01]  /*2a60*/  ISETP.GT.AND P2, PT, R0, 0x1, P3 ;  /* 0x000000010000780c */ /* 0x000fe20001f44270 */
[----:B------:R-:W-:Y:S01]  /*2a70*/  BSSY B1, `(.L_x_34) ;  /* 0x0000012000017945 */ /* 0x000fe20003800000 */
[----:B------:R-:W-:Y:S01]  /*2a80*/  LEA R160, P0, R168, UR4, 0x1 ;  /* 0x00000004a8a07c11 */ /* 0x000fe2000f8008ff */
[----:B------:R-:W-:Y:S02]  /*2a90*/  IMAD.IADD R165, R169, 0x1, R165 ;  /* 0x00000001a9a57824 */ /* 0x000fe400078e02a5 */
[----:B------:R-:W-:-:S04]  /*2aa0*/  IMAD.WIDE.U32 R164, R23, R12, R164 ;  /* 0x0000000c17a47225 */ /* 0x000fc800078e00a4 */
[----:B--2---:R-:W-:-:S05]  /*2ab0*/  HADD2.F32 R161, -RZ, R154.H0_H0 ;  /* 0x2000009affa17230 */ /* 0x004fca0000004100 */
[----:B------:R-:W-:-:S04]  /*2ac0*/  FMUL R161, R161, R156 ;  /* 0x0000009ca1a17220 */ /* 0x000fc80000400000 */
[----:B------:R-:W-:Y:S01]  /*2ad0*/  FFMA R161, R88, R155, R161 ;  /* 0x0000009b58a17223 */ /* 0x000fe200000000a1 */
[----:B------:R-:W-:-:S04]  /*2ae0*/  IMAD.IADD R88, R13, 0x1, R165 ;  /* 0x000000010d587824 */ /* 0x000fc800078e02a5 */
[----:B------:R-:W-:Y:S02]  /*2af0*/  F2FP.F16.F32.PACK_AB R163, RZ, R161 ;  /* 0x000000a1ffa3723e */ /* 0x000fe400000000ff */
[----:B------:R-:W-:Y:S02]  /*2b00*/  LEA.HI.X R161, R168, UR5, R167, 0x1, P0 ;  /* 0x00000005a8a17c11 */ /* 0x000fe400080f0ca7 */
[----:B------:R-:W-:Y:S02]  /*2b10*/  PRMT R165, R163, 0x7610, R165 ;  /* 0x00007610a3a57816 */ /* 0x000fe400000000a5 */
[----:B------:R-:W-:-:S03]  /*2b20*/  LEA R162, P0, R164, R10, 0x1 ;  /* 0x0000000aa4a27211 */ /* 0x000fc600078008ff */
[----:B------:R0:W-:Y:S01]  /*2b30*/  @P1 STG.E.U16 desc[UR36][R160.64], R165 ;  /* 0x000000a5a0001986 */ /* 0x0001e2000c101524 */
[----:B------:R-:W-:Y:S01]  /*2b40*/  LEA.HI.X R163, R164, R11, R88, 0x1, P0 ;  /* 0x0000000ba4a37211 */ /* 0x000fe200000f0c58 */
[C---:B------:R-:W-:Y:S01]  /*2b50*/  IMAD.SHL.U32 R164, R14.reuse, 0x8, RZ ;  /* 0x000000080ea47824 */ /* 0x040fe200078e00ff */
[----:B0-----:R-:W-:Y:S01]  /*2b60*/  SHF.L.U64.HI R165, R14, 0x3, R15 ;  /* 0x000000030ea57819 */ /* 0x001fe2000001020f */
[----:B------:R-:W-:Y:S06]  /*2b70*/  @!P2 BRA `(.L_x_35) ;  /* 0x000000000004a947 */ /* 0x000fec0003800000 */
[----:B------:R0:W5:Y:S02]  /*2b80*/  LDG.E.LTC128B.U16 R154, desc[UR36][R162.64+0x2] ;  /* 0x00000224a29a7981 */ /* 0x000164000c1e1520 */
.L_x_35:
[----:B------:R-:W-:Y:S05]  /*2b90*/  BSYNC B1 ;  /* 0x0000000000017941 */ /* 0x000fea0003800000 */
.L_x_34:
[----:B-----5:R-:W-:Y:S01]  /*2ba0*/  HADD2.F32 R167, -RZ, R154.H0_H0 ;  /* 0x2000009affa77230 */ /* 0x020fe20000004100 */
[----:B------:R-:W-:Y:S01]  /*2bb0*/  ISETP.GT.AND P0, PT, R3, 0x8, PT ;  /* 0x000000080300780c */ /* 0x000fe20003f04270 */
[----:B------:R-:W-:-:S04]  /*2bc0*/  IMAD.WIDE.U32 R172, R157, R14, R164 ;  /* 0x0000000e9dac7225 */ /* 0x000fc800078e00a4 */
[----:B------:R-:W-:Y:S01]  /*2bd0*/  FMUL R88, R167, R156 ;  /* 0x0000009ca7587220 */ /* 0x000fe20000400000 */
[----:B------:R-:W-:Y:S01]  /*2be0*/  IMAD.IADD R171, R169, 0x1, R173 ;  /* 0x00000001a9ab7824 */ /* 0x000fe200078e02ad */
[----:B------:R-:W-:Y:S02]  /*2bf0*/  IADD3 R167, P4, R20, R172, RZ ;  /* 0x000000ac14a77210 */ /* 0x000fe40007f9e0ff */
[----:B------:R-:W-:Y:S01]  /*2c00*/  FFMA R89, R89, R155, R88 ;  /* 0x0000009b59597223 */ /* 0x000fe20000000058 */
[----:B------:R-:W-:Y:S02]  /*2c10*/  ISETP.GT.AND P1, PT, R0, RZ, P0 ;  /* 0x000000ff0000720c */ /* 0x000fe40000724270 */
[----:B------:R-:W-:Y:S02]  /*2c20*/  IADD3.X R168, R171, R159, RZ, P4, !PT ;  /* 0x0000009faba87210 */ /* 0x000fe400027fe4ff */
[----:B------:R-:W-:Y:S02]  /*2c30*/  LEA R88, P4, R167, R10, 0x1 ;  /* 0x0000000aa7587211 */ /* 0x000fe400078808ff */
[----:B------:R-:W-:-:S02]  /*2c40*/  F2FP.F16.F32.PACK_AB R169, RZ, R89 ;  /* 0x00000059ffa9723e */ /* 0x000fc400000000ff */
[--C-:B------:R-:W-:Y:S02]  /*2c50*/  LEA.HI.X R89, R167, R11, R168.reuse, 0x1, P4 ;  /* 0x0000000ba7597211 */ /* 0x100fe400020f0ca8 */
[----:B------:R-:W-:-:S05]  /*2c60*/  PRMT R168, R169, 0x7610, R168 ;  /* 0x00007610a9a87816 */ /* 0x000fca00000000a8 */
[----:B------:R1:W-:Y:S04]  /*2c70*/  @P2 STG.E.U16 desc[UR36][R160.64+0x2], R168 ;  /* 0x000002a8a0002986 */ /* 0x0003e8000c101524 */
[----:B------:R2:W3:Y:S01]  /*2c80*/  @P1 LDG.E.LTC128B.U16 R154, desc[UR36][R88.64] ;  /* 0x00000024589a1981 */ /* 0x0004e2000c1e1520 */
[----:B------:R-:W-:Y:S01]  /*2c90*/  IMAD.SHL.U32 R167, R4, 0x10, RZ ;  /* 0x0000001004a77824 */ /* 0x000fe200078e00ff */
[----:B------:R-:W-:Y:S01]  /*2ca0*/  IADD3 R172, P2, R6, R172, RZ ;  /* 0x000000ac06ac7210 */ /* 0x000fe20007f5e0ff */
[----:B------:R-:W-:Y:S03]  /*2cb0*/  BSSY B1, `(.L_x_36) ;  /* 0x0000011000017945 */ /* 0x000fe60003800000 */
[----:B------:R-:W-:Y:S01]  /*2cc0*/  IADD3 R170, P4, R167, R160, RZ ;  /* 0x000000a0a7aa7210 */ /* 0x000fe20007f9e0ff */
[----:B------:R-:W-:Y:S01]  /*2cd0*/  IMAD.X R173, R7, 0x1, R171, P2 ;  /* 0x0000000107ad7824 */ /* 0x000fe200010e06ab */
[----:B------:R-:W-:Y:S01]  /*2ce0*/  ISETP.GT.AND P2, PT, R0, 0x1, P0 ;  /* 0x000000010000780c */ /* 0x000fe20000744270 */
[----:B------:R-:W-:-:S04]  /*2cf0*/  IMAD.WIDE.U32 R172, R23, R12, R172 ;  /* 0x0000000c17ac7225 */ /* 0x000fc800078e00ac */
[----:B-1----:R-:W-:Y:S01]  /*2d00*/  IMAD.IADD R168, R13, 0x1, R173 ;  /* 0x000000010da87824 */ /* 0x002fe200078e02ad */
[----:B--2---:R-:W-:-:S04]  /*2d10*/  LEA R88, P5, R172, R10, 0x1 ;  /* 0x0000000aac587211 */ /* 0x004fc800078a08ff */
[----:B------:R-:W-:Y:S01]  /*2d20*/  LEA.HI.X R89, R172, R11, R168, 0x1, P5 ;  /* 0x0000000bac597211 */ /* 0x000fe200028f0ca8 */
[----:B---3--:R-:W-:-:S05]  /*2d30*/  HADD2.F32 R169, -RZ, R154.H0_H0 ;  /* 0x2000009affa97230 */ /* 0x008fca0000004100 */
[----:B------:R-:W-:-:S04]  /*2d40*/  FMUL R169, R169, R156 ;  /* 0x0000009ca9a97220 */ /* 0x000fc80000400000 */
[----:B------:R-:W-:Y:S01]  /*2d50*/  FFMA R90, R90, R155, R169 ;  /* 0x0000009b5a5a7223 */ /* 0x000fe200000000a9 */
[----:B------:R-:W-:-:S04]  /*2d60*/  SHF.L.U64.HI R169, R4, 0x4, R5 ;  /* 0x0000000404a97819 */ /* 0x000fc80000010205 */
[----:B------:R-:W-:Y:S01]  /*2d70*/  F2FP.F16.F32.PACK_AB R90, RZ, R90 ;  /* 0x0000005aff5a723e */ /* 0x000fe200000000ff */
[----:B------:R-:W-:-:S05]  /*2d80*/  IMAD.X R171, R169, 0x1, R161, P4 ;  /* 0x00000001a9ab7824 */ /* 0x000fca00020e06a1 */
[----:B------:R1:W-:Y:S01]  /*2d90*/  @P1 STG.E.U16 desc[UR36][R170.64], R90 ;  /* 0x0000005aaa001986 */ /* 0x0003e2000c101524 */
[----:B------:R-:W-:Y:S05]  /*2da0*/  @!P2 BRA `(.L_x_37) ;  /* 0x000000000004a947 */ /* 0x000fea0003800000 */
[----:B------:R2:W5:Y:S02]  /*2db0*/  LDG.E.LTC128B.U16 R154, desc[UR36][R88.64+0x2] ;  /* 0x00000224589a7981 */ /* 0x000564000c1e1520 */
.L_x_37:
[----:B------:R-:W-:Y:S05]  /*2dc0*/  BSYNC B1 ;  /* 0x0000000000017941 */ /* 0x000fea0003800000 */
.L_x_36:
[----:B-----5:R-:W-:Y:S01]  /*2dd0*/  HADD2.F32 R173, -RZ, R154.H0_H0 ;  /* 0x2000009affad7230 */ /* 0x020fe20000004100 */
[----:B------:R-:W-:Y:S01]  /*2de0*/  ISETP.GT.AND P1, PT, R0, 0x8, P3 ;  /* 0x000000080000780c */ /* 0x000fe20001f24270 */
[----:B------:R-:W-:Y:S03]  /*2df0*/  BSSY B1, `(.L_x_38) ;  /* 0x000000a000017945 */ /* 0x000fe60003800000 */
[----:B-1----:R-:W-:-:S04]  /*2e00*/  FMUL R90, R173, R156 ;  /* 0x0000009cad5a7220 */ /* 0x002fc80000400000 */
[----:B------:R-:W-:Y:S01]  /*2e10*/  FFMA R90, R91, R155, R90 ;  /* 0x0000009b5b5a7223 */ /* 0x000fe2000000005a */
[----:B------:R-:W-:-:S04]  /*2e20*/  @P2 IMAD.MOV.U32 R91, RZ, RZ, R171 ;  /* 0x000000ffff5b2224 */ /* 0x000fc800078e00ab */
[----:B------:R-:W-:-:S04]  /*2e30*/  F2FP.F16.F32.PACK_AB R90, RZ, R90 ;  /* 0x0000005aff5a723e */ /* 0x000fc800000000ff */
[----:B------:R-:W-:Y:S01]  /*2e40*/  PRMT R168, R90, 0x7610, R168 ;  /* 0x000076105aa87816 */ /* 0x000fe200000000a8 */
[----:B------:R-:W-:-:S05]  /*2e50*/  @P2 IMAD.MOV.U32 R90, RZ, RZ, R170 ;  /* 0x000000ffff5a2224 */ /* 0x000fca00078e00aa */
[----:B------:R1:W-:Y:S01]  /*2e60*/  @P2 STG.E.U16 desc[UR36][R90.64+0x2], R168 ;  /* 0x000002a85a002986 */ /* 0x0003e2000c101524 */
[----:B------:R-:W-:Y:S05]  /*2e70*/  @!P1 BRA `(.L_x_39) ;  /* 0x0000000000049947 */ /* 0x000fea0003800000 */
[----:B------:R3:W5:Y:S02]  /*2e80*/  LDG.E.LTC128B.U16 R154, desc[UR36][R162.64+0x10] ;  /* 0x00001024a29a7981 */ /* 0x000764000c1e1520 */
.L_x_39:
[----:B------:R-:W-:Y:S05]  /*2e90*/  BSYNC B1 ;  /* 0x0000000000017941 */ /* 0x000fea0003800000 */
.L_x_38:
[----:B-1---5:R-:W-:Y:S01]  /*2ea0*/  HADD2.F32 R91, -RZ, R154.H0_H0 ;  /* 0x2000009aff5b7230 */ /* 0x022fe20000004100 */
[----:B------:R-:W-:Y:S01]  /*2eb0*/  ISETP.GT.AND P2, PT, R0, 0x9, P3 ;  /* 0x000000090000780c */ /* 0x000fe20001f44270 */
[----:B------:R-:W-:Y:S01]  /*2ec0*/  @P1 IMAD.MOV.U32 R90, RZ, RZ, R160 ;  /* 0x000000ffff5a1224 */ /* 0x000fe200078e00a0 */
[----:B------:R-:W-:Y:S02]  /*2ed0*/  BSSY B1, `(.L_x_40) ;  /* 0x0000009000017945 */ /* 0x000fe40003800000 */
[----:B------:R-:W-:-:S04]  /*2ee0*/  FMUL R91, R91, R156 ;  /* 0x0000009c5b5b7220 */ /* 0x000fc80000400000 */
[----:B------:R-:W-:-:S05]  /*2ef0*/  FFMA R91, R92, R155, R91 ;  /* 0x0000009b5c5b7223 */ /* 0x000fca000000005b */
[----:B------:R-:W-:-:S04]  /*2f00*/  F2FP.F16.F32.PACK_AB R91, RZ, R91 ;  /* 0x0000005bff5b723e */ /* 0x000fc800000000ff */
[----:B------:R-:W-:Y:S01]  /*2f10*/  PRMT R92, R91, 0x7610, R92 ;  /* 0x000076105b5c7816 */ /* 0x000fe2000000005c */
[----:B------:R-:W-:-:S05]  /*2f20*/  @P1 IMAD.MOV.U32 R91, RZ, RZ, R161 ;  /* 0x000000ffff5b1224 */ /* 0x000fca00078e00a1 */
[----:B------:R1:W-:Y:S01]  /*2f30*/  @P1 STG.E.U16 desc[UR36][R90.64+0x10], R92 ;  /* 0x0000105c5a001986 */ /* 0x0003e2000c101524 */
[----:B------:R-:W-:Y:S05]  /*2f40*/  @!P2 BRA `(.L_x_41) ;  /* 0x000000000004a947 */ /* 0x000fea0003800000 */
[----:B------:R4:W5:Y:S02]  /*2f50*/  LDG.E.LTC128B.U16 R154, desc[UR36][R162.64+0x12] ;  /* 0x00001224a29a7981 */ /* 0x000964000c1e1520 */
.L_x_41:
[----:B------:R-:W-:Y:S05]  /*2f60*/  BSYNC B1 ;  /* 0x0000000000017941 */ /* 0x000fea0003800000 */
.L_x_40:
[----:B-1---5:R-:W-:Y:S01]  /*2f70*/  HADD2.F32 R91, -RZ, R154.H0_H0 ;  /* 0x2000009aff5b7230 */ /* 0x022fe20000004100 */
[----:B------:R-:W-:Y:S01]  /*2f80*/  ISETP.GT.AND P1, PT, R0, 0x8, P0 ;  /* 0x000000080000780c */ /* 0x000fe20000724270 */
[----:B------:R-:W-:Y:S03]  /*2f90*/  BSSY B1, `(.L_x_42) ;  /* 0x000000a000017945 */ /* 0x000fe60003800000 */
[----:B------:R-:W-:Y:S01]  /*2fa0*/  FMUL R90, R91, R156 ;  /* 0x0000009c5b5a7220 */ /* 0x000fe20000400000 */
[----:B------:R-:W-:-:S03]  /*2fb0*/  @P2 IMAD.MOV.U32 R91, RZ, RZ, R161 ;  /* 0x000000ffff5b2224 */ /* 0x000fc600078e00a1 */
[----:B------:R-:W-:-:S05]  /*2fc0*/  FFMA R90, R93, R155, R90 ;  /* 0x0000009b5d5a7223 */ /* 0x000fca000000005a */
[----:B------:R-:W-:-:S04]  /*2fd0*/  F2FP.F16.F32.PACK_AB R90, RZ, R90 ;  /* 0x0000005aff5a723e */ /* 0x000fc800000000ff */
[----:B------:R-:W-:Y:S02]  /*2fe0*/  PRMT R92, R90, 0x7610, R92 ;  /* 0x000076105a5c7816 */ /* 0x000fe4000000005c */
[----:B------:R-:W-:-:S05]  /*2ff0*/  @P2 MOV R90, R160 ;  /* 0x000000a0005a2202 */ /* 0x000fca0000000f00 */
[----:B------:R1:W-:Y:S01]  /*3000*/  @P2 STG.E.U16 desc[UR36][R90.64+0x12], R92 ;  /* 0x0000125c5a002986 */ /* 0x0003e2000c101524 */
[----:B------:R-:W-:Y:S05]  /*3010*/  @!P1 BRA `(.L_x_43) ;  /* 0x0000000000049947 */ /* 0x000fea0003800000 */
[----:B------:R0:W5:Y:S02]  /*3020*/  LDG.E.LTC128B.U16 R154, desc[UR36][R88.64+0x10] ;  /* 0x00001024589a7981 */ /* 0x000164000c1e1520 */
.L_x_43:
[----:B------:R-:W-:Y:S05]  /*3030*/  BSYNC B1 ;  /* 0x0000000000017941 */ /* 0x000fea0003800000 */
.L_x_42:
        /* <DEDUP_REMOVED lines=12> */
.L_x_45:
[----:B------:R-:W-:Y:S05]  /*3100*/  BSYNC B1 ;  /* 0x0000000000017941 */ /* 0x000fea0003800000 */
.L_x_44:
[----:B-1---5:R-:W-:Y:S01]  /*3110*/  HADD2.F32 R91, -RZ, R154.H0_H0 ;  /* 0x2000009aff5b7230 */ /* 0x022fe20000004100 */
[----:B------:R-:W-:Y:S01]  /*3120*/  ISETP.GT.AND P1, PT, R0, 0x10, P3 ;  /* 0x000000100000780c */ /* 0x000fe20001f24270 */
[----:B------:R-:W-:Y:S03]  /*3130*/  BSSY B1, `(.L_x_46) ;  /* 0x000000a000017945 */ /* 0x000fe60003800000 */
[----:B------:R-:W-:Y:S01]  /*3140*/  FMUL R90, R91, R156 ;  /* 0x0000009c5b5a7220 */ /* 0x000fe20000400000 */
[----:B------:R-:W-:-:S03]  /*3150*/  @P2 IMAD.MOV.U32 R91, RZ, RZ, R171 ;  /* 0x000000ffff5b2224 */ /* 0x000fc600078e00ab */
[----:B------:R-:W-:-:S05]  /*3160*/  FFMA R90, R95, R155, R90 ;  /* 0x0000009b5f5a7223 */ /* 0x000fca000000005a */
[----:B------:R-:W-:-:S04]  /*3170*/  F2FP.F16.F32.PACK_AB R90, RZ, R90 ;  /* 0x0000005aff5a723e */ /* 0x000fc800000000ff */
[----:B------:R-:W-:Y:S01]  /*3180*/  PRMT R92, R90, 0x7610, R92 ;  /* 0x000076105a5c7816 */ /* 0x000fe2000000005c */
[----:B------:R-:W-:-:S05]  /*3190*/  @P2 IMAD.MOV.U32 R90, RZ, RZ, R170 ;  /* 0x000000ffff5a2224 */ /* 0x000fca00078e00aa */
[----:B------:R1:W-:Y:S01]  /*31a0*/  @P2 STG.E.U16 desc[UR36][R90.64+0x12], R92 ;  /* 0x0000125c5a002986 */ /* 0x0003e2000c101524 */
[----:B------:R-:W-:Y:S05]  /*31b0*/  @!P1 BRA `(.L_x_47) ;  /* 0x0000000000049947 */ /* 0x000fea0003800000 */
[----:B------:R0:W5:Y:S02]  /*31c0*/  LDG.E.LTC128B.U16 R154, desc[UR36][R162.64+0x20] ;  /* 0x00002024a29a7981 */ /* 0x000164000c1e1520 */
.L_x_47:
[----:B------:R-:W-:Y:S05]  /*31d0*/  BSYNC B1 ;  /* 0x0000000000017941 */ /* 0x000fea0003800000 */
.L_x_46:
        /* <DEDUP_REMOVED lines=12> */
.L_x_49:
[----:B------:R-:W-:Y:S05]  /*32a0*/  BSYNC B1 ;  /* 0x0000000000017941 */ /* 0x000fea0003800000 */
.L_x_48:
[----:B-1---5:R-:W-:Y:S01]  /*32b0*/  HADD2.F32 R91, -RZ, R154.H0_H0 ;  /* 0x2000009aff5b7230 */ /* 0x022fe20000004100 */
[----:B------:R-:W-:Y:S01]  /*32c0*/  ISETP.GT.AND P1, PT, R0, 0x10, P0 ;  /* 0x000000100000780c */ /* 0x000fe20000724270 */
[----:B------:R-:W-:Y:S03]  /*32d0*/  BSSY B1, `(.L_x_50) ;  /* 0x000000a000017945 */ /* 0x000fe60003800000 */
[----:B------:R-:W-:Y:S01]  /*32e0*/  FMUL R90, R91, R156 ;  /* 0x0000009c5b5a7220 */ /* 0x000fe20000400000 */
[----:B------:R-:W-:-:S03]  /*32f0*/  @P2 MOV R91, R161 ;  /* 0x000000a1005b2202 */ /* 0x000fc60000000f00 */
[----:B------:R-:W-:-:S05]  /*3300*/  FFMA R90, R97, R155, R90 ;  /* 0x0000009b615a7223 */ /* 0x000fca000000005a */
[----:B------:R-:W-:-:S04]  /*3310*/  F2FP.F16.F32.PACK_AB R90, RZ, R90 ;  /* 0x0000005aff5a723e */ /* 0x000fc800000000ff */
[----:B------:R-:W-:Y:S01]  /*3320*/  PRMT R92, R90, 0x7610, R92 ;  /* 0x000076105a5c7816 */ /* 0x000fe2000000005c */
[----:B------:R-:W-:-:S05]  /*3330*/  @P2 IMAD.MOV.U32 R90, RZ, RZ, R160 ;  /* 0x000000ffff5a2224 */ /* 0x000fca00078e00a0 */
[----:B------:R1:W-:Y:S01]  /*3340*/  @P2 STG.E.U16 desc[UR36][R90.64+0x22], R92 ;  /* 0x0000225c5a002986 */ /* 0x0003e2000c101524 */
[----:B------:R-:W-:Y:S05]  /*3350*/  @!P1 BRA `(.L_x_51) ;  /* 0x0000000000049947 */ /* 0x000fea0003800000 */
[----:B------:R0:W5:Y:S02]  /*3360*/  LDG.E.LTC128B.U16 R154, desc[UR36][R88.64+0x20] ;  /* 0x00002024589a7981 */ /* 0x000164000c1e1520 */
.L_x_51:
[----:B------:R-:W-:Y:S05]  /*3370*/  BSYNC B1 ;  /* 0x0000000000017941 */ /* 0x000fea0003800000 */
.L_x_50:
        /* <DEDUP_REMOVED lines=12> */
.L_x_53:
[----:B------:R-:W-:Y:S05]  /*3440*/  BSYNC B1 ;  /* 0x0000000000017941 */ /* 0x000fea0003800000 */
.L_x_52:
        /* <DEDUP_REMOVED lines=12> */
.L_x_55:
[----:B------:R-:W-:Y:S05]  /*3510*/  BSYNC B1 ;  /* 0x0000000000017941 */ /* 0x000fea0003800000 */
.L_x_54:
        /* <DEDUP_REMOVED lines=12> */
.L_x_57:
[----:B------:R-:W-:Y:S05]  /*35e0*/  BSYNC B1 ;  /* 0x0000000000017941 */ /* 0x000fea0003800000 */
.L_x_56:
        /* <DEDUP_REMOVED lines=12> */
.L_x_59:
[----:B------:R-:W-:Y:S05]  /*36b0*/  BSYNC B1 ;  /* 0x0000000000017941 */ /* 0x000fea0003800000 */
.L_x_58:
[----:B-1---5:R-:W-:Y:S01]  /*36c0*/  HADD2.F32 R91, -RZ, R154.H0_H0 ;  /* 0x2000009aff5b7230 */ /* 0x022fe20000004100 */
[----:B------:R-:W-:Y:S01]  /*36d0*/  @P1 MOV R90, R170 ;  /* 0x000000aa005a1202 */ /* 0x000fe20000000f00 */
[----:B------:R-:W-:Y:S01]  /*36e0*/  BSSY B1, `(.L_x_60) ;  /* 0x000000a000017945 */ /* 0x000fe20003800000 */
[----:B------:R-:W-:Y:S02]  /*36f0*/  ISETP.GT.AND P2, PT, R0, 0x19, P0 ;  /* 0x000000190000780c */ /* 0x000fe40000744270 */
        /* <DEDUP_REMOVED lines=8> */
.L_x_61:
[----:B------:R-:W-:Y:S05]  /*3780*/  BSYNC B1 ;  /* 0x0000000000017941 */ /* 0x000fea0003800000 */
.L_x_60:
        /* <DEDUP_REMOVED lines=12> */
.L_x_63:
[----:B------:R-:W-:Y:S05]  /*3850*/  BSYNC B1 ;  /* 0x0000000000017941 */ /* 0x000fea0003800000 */
.L_x_62:
        /* <DEDUP_REMOVED lines=12> */
.L_x_65:
[----:B------:R-:W-:Y:S05]  /*3920*/  BSYNC B1 ;  /* 0x0000000000017941 */ /* 0x000fea0003800000 */
.L_x_64:
        /* <DEDUP_REMOVED lines=12> */
.L_x_67:
[----:B------:R-:W-:Y:S05]  /*39f0*/  BSYNC B1 ;  /* 0x0000000000017941 */ /* 0x000fea0003800000 */
.L_x_66:
[----:B-1---5:R-:W-:Y:S01]  /*3a00*/  HADD2.F32 R91, -RZ, R154.H0_H0 ;  /* 0x2000009aff5b7230 */ /* 0x022fe20000004100 */
[----:B------:R-:W-:Y:S01]  /*3a10*/  ISETP.GT.AND P2, PT, R0, 0x21, P0 ;  /* 0x000000210000780c */ /* 0x000fe20000744270 */
[----:B------:R-:W-:Y:S01]  /*3a20*/  @P1 IMAD.MOV.U32 R90, RZ, RZ, R170 ;  /* 0x000000ffff5a1224 */ /* 0x000fe200078e00aa */
[----:B------:R-:W-:Y:S02]  /*3a30*/  BSSY B1, `(.L_x_68) ;  /* 0x0000009000017945 */ /* 0x000fe40003800000 */
[----:B------:R-:W-:-:S04]  /*3a40*/  FMUL R91, R91, R156 ;  /* 0x0000009c5b5b7220 */ /* 0x000fc80000400000 */
[----:B------:R-:W-:-:S05]  /*3a50*/  FFMA R91, R106, R155, R91 ;  /* 0x0000009b6a5b7223 */ /* 0x000fca000000005b */
[----:B------:R-:W-:-:S04]  /*3a60*/  F2FP.F16.F32.PACK_AB R91, RZ, R91 ;  /* 0x0000005bff5b723e */ /* 0x000fc800000000ff */
[----:B------:R-:W-:Y:S02]  /*3a70*/  PRMT R92, R91, 0x7610, R92 ;  /* 0x000076105b5c7816 */ /* 0x000fe4000000005c */
[----:B------:R-:W-:-:S05]  /*3a80*/  @P1 MOV R91, R171 ;  /* 0x000000ab005b1202 */ /* 0x000fca0000000f00 */
[----:B------:R1:W-:Y:S01]  /*3a90*/  @P1 STG.E.U16 desc[UR36][R90.64+0x40], R92 ;  /* 0x0000405c5a001986 */ /* 0x0003e2000c101524 */
[----:B------:R-:W-:Y:S05]  /*3aa0*/  @!P2 BRA `(.L_x_69) ;  /* 0x000000000004a947 */ /* 0x000fea0003800000 */
[----:B------:R0:W5:Y:S02]  /*3ab0*/  LDG.E.LTC128B.U16 R154, desc[UR36][R88.64+0x42] ;  /* 0x00004224589a7981 */ /* 0x000164000c1e1520 */
.L_x_69:
[----:B------:R-:W-:Y:S05]  /*3ac0*/  BSYNC B1 ;  /* 0x0000000000017941 */ /* 0x000fea0003800000 */
.L_x_68:
        /* <DEDUP_REMOVED lines=12> */
.L_x_71:
[----:B------:R-:W-:Y:S05]  /*3b90*/  BSYNC B1 ;  /* 0x0000000000017941 */ /* 0x000fea0003800000 */
.L_x_70:
        /* <DEDUP_REMOVED lines=12> */
.L_x_73:
[----:B------:R-:W-:Y:S05]  /*3c60*/  BSYNC B1 ;  /* 0x0000000000017941 */ /* 0x000fea0003800000 */
.L_x_72:
        /* <DEDUP_REMOVED lines=12> */
.L_x_75:
[----:B------:R-:W-:Y:S05]  /*3d30*/  BSYNC B1 ;  /* 0x0000000000017941 */ /* 0x000fea0003800000 */
.L_x_74:
        /* <DEDUP_REMOVED lines=12> */
.L_x_77:
[----:B------:R-:W-:Y:S05]  /*3e00*/  BSYNC B1 ;  /* 0x0000000000017941 */ /* 0x000fea0003800000 */
.L_x_76:
        /* <DEDUP_REMOVED lines=12> */
.L_x_79:
[----:B------:R-:W-:Y:S05]  /*3ed0*/  BSYNC B1 ;  /* 0x0000000000017941 */ /* 0x000fea0003800000 */
.L_x_78:
        /* <DEDUP_REMOVED lines=12> */
.L_x_81:
[----:B------:R-:W-:Y:S05]  /*3fa0*/  BSYNC B1 ;  /* 0x0000000000017941 */ /* 0x000fea0003800000 */
.L_x_80:
        /* <DEDUP_REMOVED lines=12> */
.L_x_83:
[----:B------:R-:W-:Y:S05]  /*4070*/  BSYNC B1 ;  /* 0x0000000000017941 */ /* 0x000fea0003800000 */
.L_x_82:
        /* <DEDUP_REMOVED lines=12> */
.L_x_85:
[----:B------:R-:W-:Y:S05]  /*4140*/  BSYNC B1 ;  /* 0x0000000000017941 */ /* 0x000fea0003800000 */
.L_x_84:
        /* <DEDUP_REMOVED lines=12> */
.L_x_87:
[----:B------:R-:W-:Y:S05]  /*4210*/  BSYNC B1 ;  /* 0x0000000000017941 */ /* 0x000fea0003800000 */
.L_x_86:
        /* <DEDUP_REMOVED lines=12> */
.L_x_89:
[----:B------:R-:W-:Y:S05]  /*42e0*/  BSYNC B1 ;  /* 0x0000000000017941 */ /* 0x000fea0003800000 */
.L_x_88:
        /* <DEDUP_REMOVED lines=12> */
.L_x_91:
[----:B------:R-:W-:Y:S05]  /*43b0*/  BSYNC B1 ;  /* 0x0000000000017941 */ /* 0x000fea0003800000 */
.L_x_90:
        /* <DEDUP_REMOVED lines=12> */
.L_x_93:
[----:B------:R-:W-:Y:S05]  /*4480*/  BSYNC B1 ;  /* 0x0000000000017941 */ /* 0x000fea0003800000 */
.L_x_92:
        /* <DEDUP_REMOVED lines=12> */
.L_x_95:
[----:B------:R-:W-:Y:S05]  /*4550*/  BSYNC B1 ;  /* 0x0000000000017941 */ /* 0x000fea0003800000 */
.L_x_94:
        /* <DEDUP_REMOVED lines=12> */
.L_x_97:
[----:B------:R-:W-:Y:S05]  /*4620*/  BSYNC B1 ;  /* 0x0000000000017941 */ /* 0x000fea0003800000 */
.L_x_96:
        /* <DEDUP_REMOVED lines=12> */
.L_x_99:
[----:B------:R-:W-:Y:S05]  /*46f0*/  BSYNC B1 ;  /* 0x0000000000017941 */ /* 0x000fea0003800000 */
.L_x_98:
        /* <DEDUP_REMOVED lines=12> */
.L_x_101:
[----:B------:R-:W-:Y:S05]  /*47c0*/  BSYNC B1 ;  /* 0x0000000000017941 */ /* 0x000fea0003800000 */
.L_x_100:
        /* <DEDUP_REMOVED lines=12> */
.L_x_103:
[----:B------:R-:W-:Y:S05]  /*4890*/  BSYNC B1 ;  /* 0x0000000000017941 */ /* 0x000fea0003800000 */
.L_x_102:
        /* <DEDUP_REMOVED lines=12> */
.L_x_105:
[----:B------:R-:W-:Y:S05]  /*4960*/  BSYNC B1 ;  /* 0x0000000000017941 */ /* 0x000fea0003800000 */
.L_x_104:
        /* <DEDUP_REMOVED lines=12> */
.L_x_107:
[----:B------:R-:W-:Y:S05]  /*4a30*/  BSYNC B1 ;  /* 0x0000000000017941 */ /* 0x000fea0003800000 */
.L_x_106:
        /* <DEDUP_REMOVED lines=12> */
.L_x_109:
[----:B------:R-:W-:Y:S05]  /*4b00*/  BSYNC B1 ;  /* 0x0000000000017941 */ /* 0x000fea0003800000 */
.L_x_108:
        /* <DEDUP_REMOVED lines=12> */
.L_x_111:
[----:B------:R-:W-:Y:S05]  /*4bd0*/  BSYNC B1 ;  /* 0x0000000000017941 */ /* 0x000fea0003800000 */
.L_x_110:
        /* <DEDUP_REMOVED lines=12> */
.L_x_113:
[----:B------:R-:W-:Y:S05]  /*4ca0*/  BSYNC B1 ;  /* 0x0000000000017941 */ /* 0x000fea0003800000 */
.L_x_112:
        /* <DEDUP_REMOVED lines=12> */
.L_x_115:
[----:B------:R-:W-:Y:S05]  /*4d70*/  BSYNC B1 ;  /* 0x0000000000017941 */ /* 0x000fea0003800000 */
.L_x_114:
        /* <DEDUP_REMOVED lines=12> */
.L_x_117:
[----:B------:R-:W-:Y:S05]  /*4e40*/  BSYNC B1 ;  /* 0x0000000000017941 */ /* 0x000fea0003800000 */
.L_x_116:
        /* <DEDUP_REMOVED lines=12> */
.L_x_119:
[----:B------:R-:W-:Y:S05]  /*4f10*/  BSYNC B1 ;  /* 0x0000000000017941 */ /* 0x000fea0003800000 */
.L_x_118:
        /* <DEDUP_REMOVED lines=12> */
.L_x_121:
[----:B------:R-:W-:Y:S05]  /*4fe0*/  BSYNC B1 ;  /* 0x0000000000017941 */ /* 0x000fea0003800000 */
.L_x_120:
        /* <DEDUP_REMOVED lines=12> */
.L_x_123:
[----:B------:R-:W-:Y:S05]  /*50b0*/  BSYNC B1 ;  /* 0x0000000000017941 */ /* 0x000fea0003800000 */
.L_x_122:
        /* <DEDUP_REMOVED lines=12> */
.L_x_125:
[----:B------:R-:W-:Y:S05]  /*5180*/  BSYNC B1 ;  /* 0x0000000000017941 */ /* 0x000fea0003800000 */
.L_x_124:
        /* <DEDUP_REMOVED lines=12> */
.L_x_127:
[----:B------:R-:W-:Y:S05]  /*5250*/  BSYNC B1 ;  /* 0x0000000000017941 */ /* 0x000fea0003800000 */
.L_x_126:
        /* <DEDUP_REMOVED lines=12> */
.L_x_129:
[----:B------:R-:W-:Y:S05]  /*5320*/  BSYNC B1 ;  /* 0x0000000000017941 */ /* 0x000fea0003800000 */
.L_x_128:
        /* <DEDUP_REMOVED lines=12> */
.L_x_131:
[----:B------:R-:W-:Y:S05]  /*53f0*/  BSYNC B1 ;  /* 0x0000000000017941 */ /* 0x000fea0003800000 */
.L_x_130:
        /* <DEDUP_REMOVED lines=12> */
.L_x_133:
[----:B------:R-:W-:Y:S05]  /*54c0*/  BSYNC B1 ;  /* 0x0000000000017941 */ /* 0x000fea0003800000 */
.L_x_132:
        /* <DEDUP_REMOVED lines=12> */
.L_x_135:
[----:B------:R-:W-:Y:S05]  /*5590*/  BSYNC B1 ;  /* 0x0000000000017941 */ /* 0x000fea0003800000 */
.L_x_134:
        /* <DEDUP_REMOVED lines=12> */
.L_x_137:
[----:B------:R-:W-:Y:S05]  /*5660*/  BSYNC B1 ;  /* 0x0000000000017941 */ /* 0x000fea0003800000 */
.L_x_136:
        /* <DEDUP_REMOVED lines=12> */
.L_x_139:
[----:B------:R-:W-:Y:S05]  /*5730*/  BSYNC B1 ;  /* 0x0000000000017941 */ /* 0x000fea0003800000 */
.L_x_138:
        /* <DEDUP_REMOVED lines=12> */
.L_x_141:
[----:B------:R-:W-:Y:S05]  /*5800*/  BSYNC B1 ;  /* 0x0000000000017941 */ /* 0x000fea0003800000 */
.L_x_140:
        /* <DEDUP_REMOVED lines=12> */
.L_x_143:
[----:B------:R-:W-:Y:S05]  /*58d0*/  BSYNC B1 ;  /* 0x0000000000017941 */ /* 0x000fea0003800000 */
.L_x_142:
        /* <DEDUP_REMOVED lines=12> */
.L_x_145:
[----:B------:R-:W-:Y:S05]  /*59a0*/  BSYNC B1 ;  /* 0x0000000000017941 */ /* 0x000fea0003800000 */
.L_x_144:
        /* <DEDUP_REMOVED lines=12> */
.L_x_147:
[----:B------:R-:W-:Y:S05]  /*5a70*/  BSYNC B1 ;  /* 0x0000000000017941 */ /* 0x000fea0003800000 */
.L_x_146:
        /* <DEDUP_REMOVED lines=12> */
.L_x_149:
[----:B------:R-:W-:Y:S05]  /*5b40*/  BSYNC B1 ;  /* 0x0000000000017941 */ /* 0x000fea0003800000 */
.L_x_148:
        /* <DEDUP_REMOVED lines=12> */
.L_x_151:
[----:B------:R-:W-:Y:S05]  /*5c10*/  BSYNC B1 ;  /* 0x0000000000017941 */ /* 0x000fea0003800000 */
.L_x_150:
        /* <DEDUP_REMOVED lines=12> */
.L_x_153:
[----:B------:R-:W-:Y:S05]  /*5ce0*/  BSYNC B1 ;  /* 0x0000000000017941 */ /* 0x000fea0003800000 */
.L_x_152:
        /* <DEDUP_REMOVED lines=12> */
.L_x_155:
[----:B------:R-:W-:Y:S05]  /*5db0*/  BSYNC B1 ;  /* 0x0000000000017941 */ /* 0x000fea0003800000 */
.L_x_154:
[----:B-1---5:R-:W-:Y:S01]  /*5dc0*/  HADD2.F32 R91, -RZ, R154.H0_H0 ;  /* 0x2000009aff5b7230 */ /* 0x022fe20000004100 */
[----:B------:R-:W-:Y:S01]  /*5dd0*/  ISETP.GT.AND P1, PT, R0, 0x79, P0 ;  /* 0x000000790000780c */ /* 0x000fe20000724270 */
[----:B------:R-:W-:Y:S01]  /*5de0*/  @P2 IMAD.MOV.U32 R8, RZ, RZ, R170 ;  /* 0x000000ffff082224 */ /* 0x000fe200078e00aa */
[----:B------:R-:W-:Y:S01]  /*5df0*/  IADD3 R157, P0, R157, 0x80, RZ ;  /* 0x000000809d9d7810 */ /* 0x000fe20007f1e0ff */
[----:B------:R-:W-:Y:S01]  /*5e00*/  BSSY B1, `(.L_x_156) ;  /* 0x000000a000017945 */ /* 0x000fe20003800000 */
[----:B------:R-:W-:-:S04]  /*5e10*/  FMUL R91, R91, R156 ;  /* 0x0000009c5b5b7220 */ /* 0x000fc80000400000 */
[----:B------:R-:W-:-:S05]  /*5e20*/  FFMA R91, R150, R155, R91 ;  /* 0x0000009b965b7223 */ /* 0x000fca000000005b */
[----:B------:R-:W-:-:S04]  /*5e30*/  F2FP.F16.F32.PACK_AB R91, RZ, R91 ;  /* 0x0000005bff5b723e */ /* 0x000fc800000000ff */
[----:B------:R-:W-:Y:S01]  /*5e40*/  PRMT R90, R91, 0x7610, R90 ;  /* 0x000076105b5a7816 */ /* 0x000fe2000000005a */
[----:B------:R-:W-:Y:S02]  /*5e50*/  IMAD.X R91, RZ, RZ, R9, P0 ;  /* 0x000000ffff5b7224 */ /* 0x000fe400000e0609 */
[----:B------:R-:W-:-:S05]  /*5e60*/  @P2 IMAD.MOV.U32 R9, RZ, RZ, R171 ;  /* 0x000000ffff092224 */ /* 0x000fca00078e00ab */
[----:B------:R1:W-:Y:S01]  /*5e70*/  @P2 STG.E.U16 desc[UR36][R8.64+0xf0], R90 ;  /* 0x0000f05a08002986 */ /* 0x0003e2000c101524 */
[----:B------:R-:W-:Y:S05]  /*5e80*/  @!P1 BRA `(.L_x_157) ;  /* 0x0000000000049947 */ /* 0x000fea0003800000 */
[----:B------:R0:W5:Y:S02]  /*5e90*/  LDG.E.LTC128B.U16 R154, desc[UR36][R88.64+0xf2] ;  /* 0x0000f224589a7981 */ /* 0x000164000c1e1520 */
.L_x_157:
[----:B------:R-:W-:Y:S05]  /*5ea0*/  BSYNC B1 ;  /* 0x0000000000017941 */ /* 0x000fea0003800000 */
.L_x_156:
[----:B-1---5:R-:W-:Y:S01]  /*5eb0*/  HADD2.F32 R9, -RZ, R154.H0_H0 ;  /* 0x2000009aff097230 */ /* 0x022fe20000004100 */
[----:B------:R-:W-:Y:S01]  /*5ec0*/  ISETP.GT.AND P0, PT, R3, 0x80, PT ;  /* 0x000000800300780c */ /* 0x000fe20003f04270 */
[----:B------:R-:W-:-:S03]  /*5ed0*/  IMAD R8, R91, R14, RZ ;  /* 0x0000000e5b087224 */ /* 0x000fc600078e02ff */
[----:B0-2---:R-:W-:Y:S01]  /*5ee0*/  FMUL R88, R9, R156 ;  /* 0x0000009c09587220 */ /* 0x005fe20000400000 */
[C---:B------:R-:W-:Y:S01]  /*5ef0*/  IMAD R97, R157.reuse, R15, R8 ;  /* 0x0000000f9d617224 */ /* 0x040fe200078e0208 */
[----:B------:R-:W-:Y:S01]  /*5f00*/  ISETP.GT.AND P3, PT, R0, RZ, P0 ;  /* 0x000000ff0000720c */ /* 0x000fe20000764270 */
[----:B------:R-:W-:-:S04]  /*5f10*/  IMAD.WIDE.U32 R8, R157, R14, R158 ;  /* 0x0000000e9d087225 */ /* 0x000fc800078e009e */
[----:B------:R-:W-:Y:S01]  /*5f20*/  FFMA R151, R151, R155, R88 ;  /* 0x0000009b97977223 */ /* 0x000fe20000000058 */
[----:B------:R-:W-:Y:S02]  /*5f30*/  IADD3 R9, R9, R97, RZ ;  /* 0x0000006109097210 */ /* 0x000fe40007ffe0ff */
[C---:B------:R-:W-:Y:S02]  /*5f40*/  LEA R88, P2, R8.reuse, R10, 0x1 ;  /* 0x0000000a08587211 */ /* 0x040fe400078408ff */
[----:B------:R-:W-:Y:S02]  /*5f50*/  F2FP.F16.F32.PACK_AB R151, RZ, R151 ;  /* 0x00000097ff97723e */ /* 0x000fe400000000ff */
[----:B------:R-:W-:-:S03]  /*5f60*/  LEA.HI.X R89, R8, R11, R9, 0x1, P2 ;  /* 0x0000000b08597211 */ /* 0x000fc600010f0c09 */
[----:B------:R0:W-:Y:S04]  /*5f70*/  @P1 STG.E.U16 desc[UR36][R170.64+0xf2], R151 ;  /* 0x0000f297aa001986 */ /* 0x0001e8000c101524 */
[----:B------:R-:W2:Y:S01]  /*5f80*/  @P3 LDG.E.LTC128B.U16 R154, desc[UR36][R88.64] ;  /* 0x00000024589a3981 */ /* 0x000ea2000c1e1520 */
[----:B------:R-:W-:Y:S01]  /*5f90*/  IMAD.WIDE.U32 R8, R157, R14, R6 ;  /* 0x0000000e9d087225 */ /* 0x000fe200078e0006 */
[----:B------:R-:W-:Y:S01]  /*5fa0*/  SHF.L.U64.HI R95, R4, 0x8, R5 ;  /* 0x00000008045f7819 */ /* 0x000fe20000010205 */
[----:B------:R-:W-:Y:S01]  /*5fb0*/  BSSY B1, `(.L_x_158) ;  /* 0x0000011000017945 */ /* 0x000fe20003800000 */
[----:B------:R-:W-:Y:S01]  /*5fc0*/  ISETP.GT.AND P2, PT, R0, 0x1, P0 ;  /* 0x000000010000780c */ /* 0x000fe20000744270 */
[----:B------:R-:W-:Y:S02]  /*5fd0*/  IMAD.IADD R9, R97, 0x1, R9 ;  /* 0x0000000161097824 */ /* 0x000fe400078e0209 */
[----:B------:R-:W-:-:S02]  /*5fe0*/  IMAD.SHL.U32 R93, R4, 0x100, RZ ;  /* 0x00000100045d7824 */ /* 0x000fc400078e00ff */
[----:B------:R-:W-:-:S03]  /*5ff0*/  IMAD.WIDE.U32 R90, R23, R12, R8 ;  /* 0x0000000c175a7225 */ /* 0x000fc600078e0008 */
[----:B------:R-:W-:Y:S01]  /*6000*/  IADD3 R8, P1, R93, R160, RZ ;  /* 0x000000a05d087210 */ /* 0x000fe20007f3e0ff */
[----:B------:R-:W-:Y:S01]  /*6010*/  IMAD.IADD R5, R13, 0x1, R91 ;  /* 0x000000010d057824 */ /* 0x000fe200078e025b */
[----:B------:R-:W-:-:S03]  /*6020*/  LEA R4, P4, R90, R10, 0x1 ;  /* 0x0000000a5a047211 */ /* 0x000fc600078808ff */
[----:B------:R-:W-:Y:S01]  /*6030*/  IMAD.X R9, R95, 0x1, R161, P1 ;  /* 0x000000015f097824 */ /* 0x000fe200008e06a1 */
[----:B------:R-:W-:Y:S01]  /*6040*/  LEA.HI.X R5, R90, R11, R5, 0x1, P4 ;  /* 0x0000000b5a057211 */ /* 0x000fe200020f0c05 */
[----:B--2---:R-:W-:-:S05]  /*6050*/  HADD2.F32 R15, -RZ, R154.H0_H0 ;  /* 0x2000009aff0f7230 */ /* 0x004fca0000004100 */
[----:B------:R-:W-:-:S04]  /*6060*/  FMUL R15, R15, R156 ;  /* 0x0000009c0f0f7220 */ /* 0x000fc80000400000 */
[----:B------:R-:W-:-:S05]  /*6070*/  FFMA R15, R24, R155, R15 ;  /* 0x0000009b180f7223 */ /* 0x000fca000000000f */
[----:B------:R-:W-:-:S05]  /*6080*/  F2FP.F16.F32.PACK_AB R15, RZ, R15 ;  /* 0x0000000fff0f723e */ /* 0x000fca00000000ff */
[----:B------:R0:W-:Y:S01]  /*6090*/  @P3 STG.E.U16 desc[UR36][R8.64], R15 ;  /* 0x0000000f08003986 */ /* 0x0001e2000c101524 */
[----:B------:R-:W-:Y:S05]  /*60a0*/  @!P2 BRA `(.L_x_159) ;  /* 0x000000000004a947 */ /* 0x000fea0003800000 */
[----:B------:R1:W5:Y:S02]  /*60b0*/  LDG.E.LTC128B.U16 R154, desc[UR36][R4.64+0x2] ;  /* 0x00000224049a7981 */ /* 0x000364000c1e1520 */
.L_x_159:
[----:B------:R-:W-:Y:S05]  /*60c0*/  BSYNC B1 ;  /* 0x0000000000017941 */ /* 0x000fea0003800000 */
.L_x_158:
[----:B0----5:R-:W-:Y:S01]  /*60d0*/  HADD2.F32 R15, -RZ, R154.H0_H0 ;  /* 0x2000009aff0f7230 */ /* 0x021fe20000004100 */
[----:B------:R-:W-:Y:S01]  /*60e0*/  ISETP.GT.AND P1, PT, R3, 0x88, PT ;  /* 0x000000880300780c */ /* 0x000fe20003f24270 */
[----:B------:R-:W-:Y:S03]  /*60f0*/  BSSY B1, `(.L_x_160) ;  /* 0x000000f000017945 */ /* 0x000fe60003800000 */
[----:B------:R-:W-:Y:S01]  /*6100*/  FMUL R24, R15, R156 ;  /* 0x0000009c0f187220 */ /* 0x000fe20000400000 */
[----:B------:R-:W-:Y:S01]  /*6110*/  IMAD.WIDE.U32 R14, R157, R14, R164 ;  /* 0x0000000e9d0e7225 */ /* 0x000fe200078e00a4 */
[----:B------:R-:W-:-:S03]  /*6120*/  ISETP.GT.AND P3, PT, R0, RZ, P1 ;  /* 0x000000ff0000720c */ /* 0x000fc60000f64270 */
[----:B------:R-:W-:Y:S01]  /*6130*/  FFMA R24, R25, R155, R24 ;  /* 0x0000009b19187223 */ /* 0x000fe20000000018 */
[----:B------:R-:W-:Y:S01]  /*6140*/  IMAD.IADD R97, R97, 0x1, R15 ;  /* 0x0000000161617824 */ /* 0x000fe200078e020f */
[-C--:B------:R-:W-:Y:S02]  /*6150*/  IADD3 R21, P5, R20, R14.reuse, RZ ;  /* 0x0000000e14157210 */ /* 0x080fe40007fbe0ff */
[----:B------:R-:W-:Y:S02]  /*6160*/  IADD3 R20, P4, R6, R14, RZ ;  /* 0x0000000e06147210 */ /* 0x000fe40007f9e0ff */
[----:B------:R-:W-:Y:S01]  /*6170*/  F2FP.F16.F32.PACK_AB R24, RZ, R24 ;  /* 0x00000018ff18723e */ /* 0x000fe200000000ff */
[----:B------:R-:W-:Y:S01]  /*6180*/  IMAD.X R158, R97, 0x1, R159, P5 ;  /* 0x00000001619e7824 */ /* 0x000fe200028e069f */
[----:B------:R-:W-:-:S03]  /*6190*/  LEA R14, P5, R21, R10, 0x1 ;  /* 0x0000000a150e7211 */ /* 0x000fc600078a08ff */
[----:B------:R0:W-:Y:S01]  /*61a0*/  @P2 STG.E.U16 desc[UR36][R8.64+0x2], R24 ;  /* 0x0000021808002986 */ /* 0x0001e2000c101524 */
[----:B------:R-:W-:Y:S01]  /*61b0*/  LEA.HI.X R15, R21, R11, R158, 0x1, P5 ;  /* 0x0000000b150f7211 */ /* 0x000fe200028f0c9e */
[----:B------:R-:W-:Y:S08]  /*61c0*/  @!P3 BRA `(.L_x_161) ;  /* 0x000000000004b947 */ /* 0x000ff00003800000 */
[----:B------:R2:W5:Y:S02]  /*61d0*/  LDG.E.LTC128B.U16 R154, desc[UR36][R14.64] ;  /* 0x000000240e9a7981 */ /* 0x000564000c1e1520 */
.L_x_161:
[----:B------:R-:W-:Y:S05]  /*61e0*/  BSYNC B1 ;  /* 0x0000000000017941 */ /* 0x000fea0003800000 */
.L_x_160:
[----:B-----5:R-:W-:Y:S01]  /*61f0*/  HADD2.F32 R3, -RZ, R154.H0_H0 ;  /* 0x2000009aff037230 */ /* 0x020fe20000004100 */
[----:B------:R-:W-:Y:S01]  /*6200*/  ISETP.GT.AND P2, PT, R0, 0x1, P1 ;  /* 0x000000010000780c */ /* 0x000fe20000f44270 */
[----:B------:R-:W-:Y:S01]  /*6210*/  IMAD.X R21, R7, 0x1, R97, P4 ;  /* 0x0000000107157824 */ /* 0x000fe200020e0661 */
[----:B------:R-:W-:Y:S01]  /*6220*/  IADD3 R6, P4, R8, R167, RZ ;  /* 0x000000a708067210 */ /* 0x000fe20007f9e0ff */
[----:B------:R-:W-:Y:S01]  /*6230*/  BSSY B1, `(.L_x_162) ;  /* 0x000000c000017945 */ /* 0x000fe20003800000 */
[----:B------:R-:W-:Y:S01]  /*6240*/  FMUL R3, R3, R156 ;  /* 0x0000009c03037220 */ /* 0x000fe20000400000 */
[----:B--2---:R-:W-:Y:S01]  /*6250*/  IMAD.WIDE.U32 R14, R23, R12, R20 ;  /* 0x0000000c170e7225 */ /* 0x004fe200078e0014 */
[----:B------:R-:W-:-:S03]  /*6260*/  IADD3.X R7, R9, R169, RZ, P4, !PT ;  /* 0x000000a909077210 */ /* 0x000fc600027fe4ff */
[----:B------:R-:W-:Y:S01]  /*6270*/  FFMA R3, R26, R155, R3 ;  /* 0x0000009b1a037223 */ /* 0x000fe20000000003 */
[----:B------:R-:W-:Y:S01]  /*6280*/  IMAD.IADD R13, R13, 0x1, R15 ;  /* 0x000000010d0d7824 */ /* 0x000fe200078e020f */
[----:B------:R-:W-:-:S03]  /*6290*/  LEA R10, P5, R14, R10, 0x1 ;  /* 0x0000000a0e0a7211 */ /* 0x000fc600078a08ff */
[----:B------:R-:W-:Y:S02]  /*62a0*/  F2FP.F16.F32.PACK_AB R3, RZ, R3 ;  /* 0x00000003ff03723e */ /* 0x000fe400000000ff */
[----:B------:R-:W-:-:S03]  /*62b0*/  LEA.HI.X R11, R14, R11, R13, 0x1, P5 ;  /* 0x0000000b0e0b7211 */ /* 0x000fc600028f0c0d */
[----:B------:R2:W-:Y:S01]  /*62c0*/  @P3 STG.E.U16 desc[UR36][R6.64], R3 ;  /* 0x0000000306003986 */ /* 0x0005e2000c101524 */
[----:B------:R-:W-:Y:S05]  /*62d0*/  @!P2 BRA `(.L_x_163) ;  /* 0x000000000004a947 */ /* 0x000fea0003800000 */
[----:B------:R0:W5:Y:S02]  /*62e0*/  LDG.E.LTC128B.U16 R154, desc[UR36][R10.64+0x2] ;  /* 0x000002240a9a7981 */ /* 0x000164000c1e1520 */
.L_x_163:
[----:B------:R-:W-:Y:S05]  /*62f0*/  BSYNC B1 ;  /* 0x0000000000017941 */ /* 0x000fea0003800000 */
.L_x_162:
[----:B--2--5:R-:W-:Y:S01]  /*6300*/  HADD2.F32 R3, -RZ, R154.H0_H0 ;  /* 0x2000009aff037230 */ /* 0x024fe20000004100 */
[----:B------:R-:W-:Y:S01]  /*6310*/  ISETP.GT.AND P3, PT, R0, 0x8, P0 ;  /* 0x000000080000780c */ /* 0x000fe20000764270 */
[----:B------:R-:W-:Y:S03]  /*6320*/  BSSY B1, `(.L_x_164) ;  /* 0x0000007000017945 */ /* 0x000fe60003800000 */
[----:B------:R-:W-:-:S04]  /*6330*/  FMUL R12, R3, R156 ;  /* 0x0000009c030c7220 */ /* 0x000fc80000400000 */
[----:B------:R-:W-:-:S05]  /*6340*/  FFMA R12, R27, R155, R12 ;  /* 0x0000009b1b0c7223 */ /* 0x000fca000000000c */
[----:B------:R-:W-:-:S05]  /*6350*/  F2FP.F16.F32.PACK_AB R12, RZ, R12 ;  /* 0x0000000cff0c723e */ /* 0x000fca00000000ff */
[----:B------:R2:W-:Y:S01]  /*6360*/  @P2 STG.E.U16 desc[UR36][R6.64+0x2], R12 ;  /* 0x0000020c06002986 */ /* 0x0005e2000c101524 */
[----:B------:R-:W-:Y:S05]  /*6370*/  @!P3 BRA `(.L_x_165) ;  /* 0x000000000004b947 */ /* 0x000fea0003800000 */
[----:B------:R0:W5:Y:S02]  /*6380*/  LDG.E.LTC128B.U16 R154, desc[UR36][R4.64+0x10] ;  /* 0x00001024049a7981 */ /* 0x000164000c1e1520 */
.L_x_165:
[----:B------:R-:W-:Y:S05]  /*6390*/  BSYNC B1 ;  /* 0x0000000000017941 */ /* 0x000fea0003800000 */
.L_x_164:
[----:B-----5:R-:W-:Y:S01]  /*63a0*/  HADD2.F32 R3, -RZ, R154.H0_H0 ;  /* 0x2000009aff037230 */ /* 0x020fe20000004100 */
[----:B------:R-:W-:Y:S01]  /*63b0*/  ISETP.GT.AND P2, PT, R0, 0x9, P0 ;  /* 0x000000090000780c */ /* 0x000fe20000744270 */
[----:B--2---:R-:W-:Y:S01]  /*63c0*/  IMAD.MOV.U32 R6, RZ, RZ, R8 ;  /* 0x000000ffff067224 */ /* 0x004fe200078e0008 */
[----:B------:R-:W-:Y:S01]  /*63d0*/  BSSY B1, `(.L_x_166) ;  /* 0x0000008000017945 */ /* 0x000fe20003800000 */
[----:B------:R-:W-:Y:S02]  /*63e0*/  IMAD.MOV.U32 R7, RZ, RZ, R9 ;  /* 0x000000ffff077224 */ /* 0x000fe400078e0009 */
[----:B------:R-:W-:-:S04]  /*63f0*/  FMUL R3, R3, R156 ;  /* 0x0000009c03037220 */ /* 0x000fc80000400000 */
[----:B------:R-:W-:-:S05]  /*6400*/  FFMA R3, R28, R155, R3 ;  /* 0x0000009b1c037223 */ /* 0x000fca0000000003 */
[----:B------:R-:W-:-:S05]  /*6410*/  F2FP.F16.F32.PACK_AB R3, RZ, R3 ;  /* 0x00000003ff03723e */ /* 0x000fca00000000ff */
[----:B------:R2:W-:Y:S01]  /*6420*/  @P3 STG.E.U16 desc[UR36][R6.64+0x10], R3 ;  /* 0x0000100306003986 */ /* 0x0005e2000c101524 */
[----:B------:R-:W-:Y:S05]  /*6430*/  @!P2 BRA `(.L_x_167) ;  /* 0x000000000004a947 */ /* 0x000fea0003800000 */
[----:B------:R0:W5:Y:S02]  /*6440*/  LDG.E.LTC128B.U16 R154, desc[UR36][R4.64+0x12] ;  /* 0x00001224049a7981 */ /* 0x000164000c1e1520 */
.L_x_167:
[----:B------:R-:W-:Y:S05]  /*6450*/  BSYNC B1 ;  /* 0x0000000000017941 */ /* 0x000fea0003800000 */
.L_x_166:
        /* <DEDUP_REMOVED lines=9> */
.L_x_169:
[----:B------:R-:W-:Y:S05]  /*64f0*/  BSYNC B1 ;  /* 0x0000000000017941 */ /* 0x000fea0003800000 */
.L_x_168:
[----:B-----5:R-:W-:Y:S01]  /*6500*/  HADD2.F32 R3, -RZ, R154.H0_H0 ;  /* 0x2000009aff037230 */ /* 0x020fe20000004100 */
[----:B0-----:R-:W-:Y:S01]  /*6510*/  IADD3 R8, P3, R167, R8, RZ ;  /* 0x00000008a7087210 */ /* 0x001fe20007f7e0ff */
[----:B------:R-:W-:Y:S01]  /*6520*/  BSSY B1, `(.L_x_170) ;  /* 0x0000009000017945 */ /* 0x000fe20003800000 */
[----:B------:R-:W-:Y:S02]  /*6530*/  ISETP.GT.AND P2, PT, R0, 0x9, P1 ;  /* 0x000000090000780c */ /* 0x000fe40000f44270 */
[----:B------:R-:W-:Y:S01]  /*6540*/  FMUL R3, R3, R156 ;  /* 0x0000009c03037220 */ /* 0x000fe20000400000 */
[----:B------:R-:W-:-:S03]  /*6550*/  IMAD.X R9, R169, 0x1, R9, P3 ;  /* 0x00000001a9097824 */ /* 0x000fc600018e0609 */
[----:B------:R-:W-:-:S05]  /*6560*/  FFMA R3, R30, R155, R3 ;  /* 0x0000009b1e037223 */ /* 0x000fca0000000003 */
[----:B------:R-:W-:-:S05]  /*6570*/  F2FP.F16.F32.PACK_AB R3, RZ, R3 ;  /* 0x00000003ff03723e */ /* 0x000fca00000000ff */
[----:B------:R0:W-:Y:S01]  /*6580*/  @P4 STG.E.U16 desc[UR36][R8.64+0x10], R3 ;  /* 0x0000100308004986 */ /* 0x0001e2000c101524 */
[----:B------:R-:W-:Y:S05]  /*6590*/  @!P2 BRA `(.L_x_171) ;  /* 0x000000000004a947 */ /* 0x000fea0003800000 */
[----:B------:R0:W5:Y:S02]  /*65a0*/  LDG.E.LTC128B.U16 R154, desc[UR36][R10.64+0x12] ;  /* 0x000012240a9a7981 */ /* 0x000164000c1e1520 */
.L_x_171:
[----:B------:R-:W-:Y:S05]  /*65b0*/  BSYNC B1 ;  /* 0x0000000000017941 */ /* 0x000fea0003800000 */
.L_x_170:
[----:B0----5:R-:W-:Y:S01]  /*65c0*/  HADD2.F32 R3, -RZ, R154.H0_H0 ;  /* 0x2000009aff037230 */ /* 0x021fe20000004100 */
[----:B------:R-:W-:Y:S01]  /*65d0*/  ISETP.GT.AND P3, PT, R0, 0x10, P0 ;  /* 0x000000100000780c */ /* 0x000fe20000764270 */
[----:B------:R-:W-:Y:S03]  /*65e0*/  BSSY B1, `(.L_x_172) ;  /* 0x0000009000017945 */ /* 0x000fe60003800000 */
[----:B------:R-:W-:-:S04]  /*65f0*/  FMUL R8, R3, R156 ;  /* 0x0000009c03087220 */ /* 0x000fc80000400000 */
[----:B------:R-:W-:Y:S01]  /*6600*/  FFMA R31, R31, R155, R8 ;  /* 0x0000009b1f1f7223 */ /* 0x000fe20000000008 */
[----:B------:R-:W-:-:S04]  /*6610*/  IADD3 R8, P4, P5, R167, R160, R93 ;  /* 0x000000a0a7087210 */ /* 0x000fc80007d9e05d */
[----:B------:R-:W-:Y:S02]  /*6620*/  F2FP.F16.F32.PACK_AB R31, RZ, R31 ;  /* 0x0000001fff1f723e */ /* 0x000fe400000000ff */
[----:B------:R-:W-:-:S05]  /*6630*/  IADD3.X R9, R169, R161, R95, P4, P5 ;  /* 0x000000a1a9097210 */ /* 0x000fca00027ea45f */
[----:B------:R0:W-:Y:S01]  /*6640*/  @P2 STG.E.U16 desc[UR36][R8.64+0x12], R31 ;  /* 0x0000121f08002986 */ /* 0x0001e2000c101524 */
[----:B------:R-:W-:Y:S05]  /*6650*/  @!P3 BRA `(.L_x_173) ;  /* 0x000000000004b947 */ /* 0x000fea0003800000 */
[----:B------:R0:W5:Y:S02]  /*6660*/  LDG.E.LTC128B.U16 R154, desc[UR36][R4.64+0x20] ;  /* 0x00002024049a7981 */ /* 0x000164000c1e1520 */
.L_x_173:
[----:B------:R-:W-:Y:S05]  /*6670*/  BSYNC B1 ;  /* 0x0000000000017941 */ /* 0x000fea0003800000 */
.L_x_172:
[----:B-----5:R-:W-:Y:S01]  /*6680*/  HADD2.F32 R3, -RZ, R154.H0_H0 ;  /* 0x2000009aff037230 */ /* 0x020fe20000004100 */
        /* <DEDUP_REMOVED lines=8> */
.L_x_175:
[----:B------:R-:W-:Y:S05]  /*6710*/  BSYNC B1 ;  /* 0x0000000000017941 */ /* 0x000fea0003800000 */
.L_x_174:
[----:B0----5:R-:W-:Y:S01]  /*6720*/  HADD2.F32 R3, -RZ, R154.H0_H0 ;  /* 0x2000009aff037230 */ /* 0x021fe20000004100 */
[----:B------:R-:W-:Y:S01]  /*6730*/  ISETP.GT.AND P3, PT, R0, 0x10, P1 ;  /* 0x000000100000780c */ /* 0x000fe20000f64270 */
[----:B------:R-:W-:Y:S03]  /*6740*/  BSSY B1, `(.L_x_176) ;  /* 0x0000007000017945 */ /* 0x000fe60003800000 */
[----:B--2---:R-:W-:-:S04]  /*6750*/  FMUL R12, R3, R156 ;  /* 0x0000009c030c7220 */ /* 0x004fc80000400000 */
[----:B------:R-:W-:-:S05]  /*6760*/  FFMA R12, R33, R155, R12 ;  /* 0x0000009b210c7223 */ /* 0x000fca000000000c */
[----:B------:R-:W-:-:S05]  /*6770*/  F2FP.F16.F32.PACK_AB R12, RZ, R12 ;  /* 0x0000000cff0c723e */ /* 0x000fca00000000ff */
[----:B------:R0:W-:Y:S01]  /*6780*/  @P2 STG.E.U16 desc[UR36][R6.64+0x22], R12 ;  /* 0x0000220c06002986 */ /* 0x0001e2000c101524 */
[----:B------:R-:W-:Y:S05]  /*6790*/  @!P3 BRA `(.L_x_177) ;  /* 0x000000000004b947 */ /* 0x000fea0003800000 */
[----:B------:R2:W5:Y:S02]  /*67a0*/  LDG.E.LTC128B.U16 R154, desc[UR36][R10.64+0x20] ;  /* 0x000020240a9a7981 */ /* 0x000564000c1e1520 */
.L_x_177:
[----:B------:R-:W-:Y:S05]  /*67b0*/  BSYNC B1 ;  /* 0x0000000000017941 */ /* 0x000fea0003800000 */
.L_x_176:
        /* <DEDUP_REMOVED lines=9> */
.L_x_179:
[----:B------:R-:W-:Y:S05]  /*6850*/  BSYNC B1 ;  /* 0x0000000000017941 */ /* 0x000fea0003800000 */
.L_x_178:
[----:B0----5:R-:W-:Y:S01]  /*6860*/  HADD2.F32 R3, -RZ, R154.H0_H0 ;  /* 0x2000009aff037230 */ /* 0x021fe20000004100 */
        /* <DEDUP_REMOVED lines=8> */
.L_x_181:
[----:B------:R-:W-:Y:S05]  /*68f0*/  BSYNC B1 ;  /* 0x0000000000017941 */ /* 0x000fea0003800000 */
.L_x_180:
        /* <DEDUP_REMOVED lines=9> */
.L_x_183:
[----:B------:R-:W-:Y:S05]  /*6990*/  BSYNC B1 ;  /* 0x0000000000017941 */ /* 0x000fea0003800000 */
.L_x_182:
        /* <DEDUP_REMOVED lines=9> */
.L_x_185:
[----:B------:R-:W-:Y:S05]  /*6a30*/  BSYNC B1 ;  /* 0x0000000000017941 */ /* 0x000fea0003800000 */
.L_x_184:
        /* <DEDUP_REMOVED lines=9> */
.L_x_187:
[----:B------:R-:W-:Y:S05]  /*6ad0*/  BSYNC B1 ;  /* 0x0000000000017941 */ /* 0x000fea0003800000 */
.L_x_186:
        /* <DEDUP_REMOVED lines=9> */
.L_x_189:
[----:B------:R-:W-:Y:S05]  /*6b70*/  BSYNC B1 ;  /* 0x0000000000017941 */ /* 0x000fea0003800000 */
.L_x_188:
        /* <DEDUP_REMOVED lines=9> */
.L_x_191:
[----:B------:R-:W-:Y:S05]  /*6c10*/  BSYNC B1 ;  /* 0x0000000000017941 */ /* 0x000fea0003800000 */
.L_x_190:
        /* <DEDUP_REMOVED lines=9> */
.L_x_193:
[----:B------:R-:W-:Y:S05]  /*6cb0*/  BSYNC B1 ;  /* 0x0000000000017941 */ /* 0x000fea0003800000 */
.L_x_192:
        /* <DEDUP_REMOVED lines=9> */
.L_x_195:
[----:B------:R-:W-:Y:S05]  /*6d50*/  BSYNC B1 ;  /* 0x0000000000017941 */ /* 0x000fea0003800000 */
.L_x_194:
        /* <DEDUP_REMOVED lines=9> */
.L_x_197:
[----:B------:R-:W-:Y:S05]  /*6df0*/  BSYNC B1 ;  /* 0x0000000000017941 */ /* 0x000fea0003800000 */
.L_x_196:
        /* <DEDUP_REMOVED lines=9> */
.L_x_199:
[----:B------:R-:W-:Y:S05]  /*6e90*/  BSYNC B1 ;  /* 0x0000000000017941 */ /* 0x000fea0003800000 */
.L_x_198:
        /* <DEDUP_REMOVED lines=9> */
.L_x_201:
[----:B------:R-:W-:Y:S05]  /*6f30*/  BSYNC B1 ;  /* 0x0000000000017941 */ /* 0x000fea0003800000 */
.L_x_200:
        /* <DEDUP_REMOVED lines=9> */
.L_x_203:
[----:B------:R-:W-:Y:S05]  /*6fd0*/  BSYNC B1 ;  /* 0x0000000000017941 */ /* 0x000fea0003800000 */
.L_x_202:
        /* <DEDUP_REMOVED lines=9> */
.L_x_205:
[----:B------:R-:W-:Y:S05]  /*7070*/  BSYNC B1 ;  /* 0x0000000000017941 */ /* 0x000fea0003800000 */
.L_x_204:
        /* <DEDUP_REMOVED lines=9> */
.L_x_207:
[----:B------:R-:W-:Y:S05]  /*7110*/  BSYNC B1 ;  /* 0x0000000000017941 */ /* 0x000fea0003800000 */
.L_x_206:
        /* <DEDUP_REMOVED lines=9> */
.L_x_209:
[----:B------:R-:W-:Y:S05]  /*71b0*/  BSYNC B1 ;  /* 0x0000000000017941 */ /* 0x000fea0003800000 */
.L_x_208:
        /* <DEDUP_REMOVED lines=9> */
.L_x_211:
[----:B------:R-:W-:Y:S05]  /*7250*/  BSYNC B1 ;  /* 0x0000000000017941 */ /* 0x000fea0003800000 */
.L_x_210:
        /* <DEDUP_REMOVED lines=9> */
.L_x_213:
[----:B------:R-:W-:Y:S05]  /*72f0*/  BSYNC B1 ;  /* 0x0000000000017941 */ /* 0x000fea0003800000 */
.L_x_212:
        /* <DEDUP_REMOVED lines=9> */
.L_x_215:
[----:B------:R-:W-:Y:S05]  /*7390*/  BSYNC B1 ;  /* 0x0000000000017941 */ /* 0x000fea0003800000 */
.L_x_214:
        /* <DEDUP_REMOVED lines=9> */
.L_x_217:
[----:B------:R-:W-:Y:S05]  /*7430*/  BSYNC B1 ;  /* 0x0000000000017941 */ /* 0x000fea0003800000 */
.L_x_216:
        /* <DEDUP_REMOVED lines=9> */
.L_x_219:
[----:B------:R-:W-:Y:S05]  /*74d0*/  BSYNC B1 ;  /* 0x0000000000017941 */ /* 0x000fea0003800000 */
.L_x_218:
        /* <DEDUP_REMOVED lines=9> */
.L_x_221:
[----:B------:R-:W-:Y:S05]  /*7570*/  BSYNC B1 ;  /* 0x0000000000017941 */ /* 0x000fea0003800000 */
.L_x_220:
        /* <DEDUP_REMOVED lines=9> */
.L_x_223:
[----:B------:R-:W-:Y:S05]  /*7610*/  BSYNC B1 ;  /* 0x0000000000017941 */ /* 0x000fea0003800000 */
.L_x_222:
        /* <DEDUP_REMOVED lines=9> */
.L_x_225:
[----:B------:R-:W-:Y:S05]  /*76b0*/  BSYNC B1 ;  /* 0x0000000000017941 */ /* 0x000fea0003800000 */
.L_x_224:
        /* <DEDUP_REMOVED lines=9> */
.L_x_227:
[----:B------:R-:W-:Y:S05]  /*7750*/  BSYNC B1 ;  /* 0x0000000000017941 */ /* 0x000fea0003800000 */
.L_x_226:
        /* <DEDUP_REMOVED lines=9> */
.L_x_229:
[----:B------:R-:W-:Y:S05]  /*77f0*/  BSYNC B1 ;  /* 0x0000000000017941 */ /* 0x000fea0003800000 */
.L_x_228:
        /* <DEDUP_REMOVED lines=9> */
.L_x_231:
[----:B------:R-:W-:Y:S05]  /*7890*/  BSYNC B1 ;  /* 0x0000000000017941 */ /* 0x000fea0003800000 */
.L_x_230:
        /* <DEDUP_REMOVED lines=9> */
.L_x_233:
[----:B------:R-:W-:Y:S05]  /*7930*/  BSYNC B1 ;  /* 0x0000000000017941 */ /* 0x000fea0003800000 */
.L_x_232:
        /* <DEDUP_REMOVED lines=9> */
.L_x_235:
[----:B------:R-:W-:Y:S05]  /*79d0*/  BSYNC B1 ;  /* 0x0000000000017941 */ /* 0x000fea0003800000 */
.L_x_234:
        /* <DEDUP_REMOVED lines=9> */
.L_x_237:
[----:B------:R-:W-:Y:S05]  /*7a70*/  BSYNC B1 ;  /* 0x0000000000017941 */ /* 0x000fea0003800000 */
.L_x_236:
        /* <DEDUP_REMOVED lines=9> */
.L_x_239:
[----:B------:R-:W-:Y:S05]  /*7b10*/  BSYNC B1 ;  /* 0x0000000000017941 */ /* 0x000fea0003800000 */
.L_x_238:
        /* <DEDUP_REMOVED lines=9> */
.L_x_241:
[----:B------:R-:W-:Y:S05]  /*7bb0*/  BSYNC B1 ;  /* 0x0000000000017941 */ /* 0x000fea0003800000 */
.L_x_240:
        /* <DEDUP_REMOVED lines=9> */
.L_x_243:
[----:B------:R-:W-:Y:S05]  /*7c50*/  BSYNC B1 ;  /* 0x0000000000017941 */ /* 0x000fea0003800000 */
.L_x_242:
        /* <DEDUP_REMOVED lines=9> */
.L_x_245:
[----:B------:R-:W-:Y:S05]  /*7cf0*/  BSYNC B1 ;  /* 0x0000000000017941 */ /* 0x000fea0003800000 */
.L_x_244:
        /* <DEDUP_REMOVED lines=9> */
.L_x_247:
[----:B------:R-:W-:Y:S05]  /*7d90*/  BSYNC B1 ;  /* 0x0000000000017941 */ /* 0x000fea0003800000 */
.L_x_246:
        /* <DEDUP_REMOVED lines=9> */
.L_x_249:
[----:B------:R-:W-:Y:S05]  /*7e30*/  BSYNC B1 ;  /* 0x0000000000017941 */ /* 0x000fea0003800000 */
.L_x_248:
        /* <DEDUP_REMOVED lines=9> */
.L_x_251:
[----:B------:R-:W-:Y:S05]  /*7ed0*/  BSYNC B1 ;  /* 0x0000000000017941 */ /* 0x000fea0003800000 */
.L_x_250:
        /* <DEDUP_REMOVED lines=9> */
.L_x_253:
[----:B------:R-:W-:Y:S05]  /*7f70*/  BSYNC B1 ;  /* 0x0000000000017941 */ /* 0x000fea0003800000 */
.L_x_252:
        /* <DEDUP_REMOVED lines=9> */
.L_x_255:
[----:B------:R-:W-:Y:S05]  /*8010*/  BSYNC B1 ;  /* 0x0000000000017941 */ /* 0x000fea0003800000 */
.L_x_254:
        /* <DEDUP_REMOVED lines=9> */
.L_x_257:
[----:B------:R-:W-:Y:S05]  /*80b0*/  BSYNC B1 ;  /* 0x0000000000017941 */ /* 0x000fea0003800000 */
.L_x_256:
        /* <DEDUP_REMOVED lines=9> */
.L_x_259:
[----:B------:R-:W-:Y:S05]  /*8150*/  BSYNC B1 ;  /* 0x0000000000017941 */ /* 0x000fea0003800000 */
.L_x_258:
        /* <DEDUP_REMOVED lines=9> */
.L_x_261:
[----:B------:R-:W-:Y:S05]  /*81f0*/  BSYNC B1 ;  /* 0x0000000000017941 */ /* 0x000fea0003800000 */
.L_x_260:
        /* <DEDUP_REMOVED lines=9> */
.L_x_263:
[----:B------:R-:W-:Y:S05]  /*8290*/  BSYNC B1 ;  /* 0x0000000000017941 */ /* 0x000fea0003800000 */
.L_x_262:
        /* <DEDUP_REMOVED lines=9> */
.L_x_265:
[----:B------:R-:W-:Y:S05]  /*8330*/  BSYNC B1 ;  /* 0x0000000000017941 */ /* 0x000fea0003800000 */
.L_x_264:
        /* <DEDUP_REMOVED lines=9> */
.L_x_267:
[----:B------:R-:W-:Y:S05]  /*83d0*/  BSYNC B1 ;  /* 0x0000000000017941 */ /* 0x000fea0003800000 */
.L_x_266:
        /* <DEDUP_REMOVED lines=9> */
.L_x_269:
[----:B------:R-:W-:Y:S05]  /*8470*/  BSYNC B1 ;  /* 0x0000000000017941 */ /* 0x000fea0003800000 */
.L_x_268:
        /* <DEDUP_REMOVED lines=9> */
.L_x_271:
[----:B------:R-:W-:Y:S05]  /*8510*/  BSYNC B1 ;  /* 0x0000000000017941 */ /* 0x000fea0003800000 */
.L_x_270:
        /* <DEDUP_REMOVED lines=9> */
.L_x_273:
[----:B------:R-:W-:Y:S05]  /*85b0*/  BSYNC B1 ;  /* 0x0000000000017941 */ /* 0x000fea0003800000 */
.L_x_272:
        /* <DEDUP_REMOVED lines=9> */
.L_x_275:
[----:B------:R-:W-:Y:S05]  /*8650*/  BSYNC B1 ;  /* 0x0000000000017941 */ /* 0x000fea0003800000 */
.L_x_274:
        /* <DEDUP_REMOVED lines=9> */
.L_x_277:
[----:B------:R-:W-:Y:S05]  /*86f0*/  BSYNC B1 ;  /* 0x0000000000017941 */ /* 0x000fea0003800000 */
.L_x_276:
        /* <DEDUP_REMOVED lines=9> */
.L_x_279:
[----:B------:R-:W-:Y:S05]  /*8790*/  BSYNC B1 ;  /* 0x0000000000017941 */ /* 0x000fea0003800000 */
.L_x_278:
[----:B0----5:R-:W-:Y:S01]  /*87a0*/  HADD2.F32 R3, -RZ, R154.H0_H0 ;  /* 0x2000009aff037230 */ /* 0x021fe20000004100 */
[----:B------:R-:W-:Y:S01]  /*87b0*/  ISETP.GT.AND P2, PT, R0, 0x78, P1 ;  /* 0x000000780000780c */ /* 0x000fe20000f44270 */
[----:B------:R-:W-:Y:S03]  /*87c0*/  BSSY B1, `(.L_x_280) ;  /* 0x0000007000017945 */ /* 0x000fe60003800000 */
[----:B-1----:R-:W-:-:S04]  /*87d0*/  FMUL R4, R3, R156 ;  /* 0x0000009c03047220 */ /* 0x002fc80000400000 */
[----:B------:R-:W-:-:S05]  /*87e0*/  FFMA R4, R85, R155, R4 ;  /* 0x0000009b55047223 */ /* 0x000fca0000000004 */
[----:B------:R-:W-:-:S05]  /*87f0*/  F2FP.F16.F32.PACK_AB R4, RZ, R4 ;  /* 0x00000004ff04723e */ /* 0x000fca00000000ff */
[----:B------:R0:W-:Y:S01]  /*8800*/  @P0 STG.E.U16 desc[UR36][R6.64+0xf2], R4 ;  /* 0x0000f20406000986 */ /* 0x0001e2000c101524 */
[----:B------:R-:W-:Y:S05]  /*8810*/  @!P2 BRA `(.L_x_281) ;  /* 0x000000000004a947 */ /* 0x000fea0003800000 */
[----:B------:R1:W5:Y:S02]  /*8820*/  LDG.E.LTC128B.U16 R154, desc[UR36][R10.64+0xf0] ;  /* 0x0000f0240a9a7981 */ /* 0x000364000c1e1520 */
.L_x_281:
[----:B------:R-:W-:Y:S05]  /*8830*/  BSYNC B1 ;  /* 0x0000000000017941 */ /* 0x000fea0003800000 */
.L_x_280:
[----:B-----5:R-:W-:Y:S01]  /*8840*/  HADD2.F32 R3, -RZ, R154.H0_H0 ;  /* 0x2000009aff037230 */ /* 0x020fe20000004100 */
[----:B------:R-:W-:Y:S01]  /*8850*/  ISETP.GT.AND P1, PT, R0, 0x79, P1 ;  /* 0x000000790000780c */ /* 0x000fe20000f24270 */
[----:B0-----:R-:W-:Y:S01]  /*8860*/  @P2 IMAD.MOV.U32 R4, RZ, RZ, R8 ;  /* 0x000000ffff042224 */ /* 0x001fe200078e0008 */
[----:B------:R-:W-:Y:S01]  /*8870*/  BSSY B1, `(.L_x_282) ;  /* 0x0000008000017945 */ /* 0x000fe20003800000 */
[----:B------:R-:W-:Y:S02]  /*8880*/  @P2 IMAD.MOV.U32 R5, RZ, RZ, R9 ;  /* 0x000000ffff052224 */ /* 0x000fe400078e0009 */
[----:B------:R-:W-:-:S04]  /*8890*/  FMUL R3, R3, R156 ;  /* 0x0000009c03037220 */ /* 0x000fc80000400000 */
[----:B------:R-:W-:-:S05]  /*88a0*/  FFMA R3, R86, R155, R3 ;  /* 0x0000009b56037223 */ /* 0x000fca0000000003 */
[----:B------:R-:W-:-:S05]  /*88b0*/  F2FP.F16.F32.PACK_AB R3, RZ, R3 ;  /* 0x00000003ff03723e */ /* 0x000fca00000000ff */
[----:B------:R0:W-:Y:S01]  /*88c0*/  @P2 STG.E.U16 desc[UR36][R4.64+0xf0], R3 ;  /* 0x0000f00304002986 */ /* 0x0001e2000c101524 */
[----:B------:R-:W-:Y:S05]  /*88d0*/  @!P1 BRA `(.L_x_283) ;  /* 0x0000000000049947 */ /* 0x000fea0003800000 */
[----:B------:R0:W5:Y:S02]  /*88e0*/  LDG.E.LTC128B.U16 R154, desc[UR36][R10.64+0xf2] ;  /* 0x0000f2240a9a7981 */ /* 0x000164000c1e1520 */
.L_x_283:
[----:B------:R-:W-:Y:S05]  /*88f0*/  BSYNC B1 ;  /* 0x0000000000017941 */ /* 0x000fea0003800000 */
.L_x_282:
[----:B------:R-:W-:Y:S05]  /*8900*/  @!P1 BRA `(.L_x_284) ;  /* 0x00000024004c9947 */ /* 0x000fea0003800000 */
[----:B0----5:R-:W-:-:S05]  /*8910*/  HADD2.F32 R3, -RZ, R154.H0_H0 ;  /* 0x2000009aff037230 */ /* 0x021fca0000004100 */
[----:B------:R-:W-:-:S04]  /*8920*/  FMUL R0, R3, R156 ;  /* 0x0000009c03007220 */ /* 0x000fc80000400000 */
[----:B------:R-:W-:-:S05]  /*8930*/  FFMA R0, R87, R155, R0 ;  /* 0x0000009b57007223 */ /* 0x000fca0000000000 */
[----:B------:R-:W-:-:S05]  /*8940*/  F2FP.F16.F32.PACK_AB R0, RZ, R0 ;  /* 0x00000000ff00723e */ /* 0x000fca00000000ff */
[----:B------:R0:W-:Y:S01]  /*8950*/  STG.E.U16 desc[UR36][R8.64+0xf2], R0 ;  /* 0x0000f20008007986 */ /* 0x0001e2000c101524 */
[----:B------:R-:W-:Y:S05]  /*8960*/  BRA `(.L_x_284) ;  /* 0x0000002400347947 */ /* 0x000fea0003800000 */
.L_x_33:
[----:B------:R-:W-:Y:S01]  /*8970*/  ULDC.64 UR4, c[0x0][0x5c0] ;  /* 0x0001700000047ab9 */ /* 0x000fe20000000a00 */
[-C--:B------:R-:W-:Y:S01]  /*8980*/  FMUL R88, R88, R155.reuse ;  /* 0x0000009b58587220 */ /* 0x080fe20000400000 */
[----:B------:R-:W-:Y:S01]  /*8990*/  LEA R6, P0, R168, UR4, 0x1 ;  /* 0x00000004a8067c11 */ /* 0x000fe2000f8008ff */
[----:B------:R-:W-:Y:S01]  /*89a0*/  IMAD.SHL.U32 R11, R4, 0x10, RZ ;  /* 0x00000010040b7824 */ /* 0x000fe200078e00ff */
[----:B------:R-:W-:Y:S01]  /*89b0*/  ISETP.GT.AND P2, PT, R0, 0x1, P3 ;  /* 0x000000010000780c */ /* 0x000fe20001f44270 */
[-C--:B------:R-:W-:Y:S01]  /*89c0*/  FMUL R89, R89, R155.reuse ;  /* 0x0000009b59597220 */ /* 0x080fe20000400000 */
[----:B------:R-:W-:Y:S01]  /*89d0*/  LEA.HI.X R7, R168, UR5, R167, 0x1, P0 ;  /* 0x00000005a8077c11 */ /* 0x000fe200080f0ca7 */
[-C--:B------:R-:W-:Y:S01]  /*89e0*/  FMUL R90, R90, R155.reuse ;  /* 0x0000009b5a5a7220 */ /* 0x080fe20000400000 */
[----:B------:R-:W-:Y:S01]  /*89f0*/  ISETP.GT.AND P0, PT, R3, 0x8, PT ;  /* 0x000000080300780c */ /* 0x000fe20003f04270 */
[-C--:B------:R-:W-:Y:S01]  /*8a00*/  FMUL R91, R91, R155.reuse ;  /* 0x0000009b5b5b7220 */ /* 0x080fe20000400000 */
[----:B------:R-:W-:Y:S01]  /*8a10*/  F2FP.F16.F32.PACK_AB R88, RZ, R88 ;  /* 0x00000058ff58723e */ /* 0x000fe200000000ff */
[-C--:B------:R-:W-:Y:S01]  /*8a20*/  FMUL R92, R92, R155.reuse ;  /* 0x0000009b5c5c7220 */ /* 0x080fe20000400000 */
[----:B------:R-:W-:Y:S01]  /*8a30*/  ISETP.GT.AND P4, PT, R0, RZ, P0 ;  /* 0x000000ff0000720c */ /* 0x000fe20000784270 */
[-C--:B------:R-:W-:Y:S01]  /*8a40*/  FMUL R93, R93, R155.reuse ;  /* 0x0000009b5d5d7220 */ /* 0x080fe20000400000 */
[----:B------:R-:W-:Y:S01]  /*8a50*/  SHF.L.U64.HI R9, R4, 0x4, R5 ;  /* 0x0000000404097819 */ /* 0x000fe20000010205 */
[----:B------:R-:W-:Y:S01]  /*8a60*/  @P1 STG.E.U16 desc[UR36][R6.64], R88 ;  /* 0x0000005806001986 */ /* 0x000fe2000c101524 */
[----:B------:R-:W-:Y:S01]  /*8a70*/  IADD3 R12, P5, R11, R6, RZ ;  /* 0x000000060b0c7210 */ /* 0x000fe20007fbe0ff */
[-C--:B------:R-:W-:Y:S01]  /*8a80*/  FMUL R94, R94, R155.reuse ;  /* 0x0000009b5e5e7220 */ /* 0x080fe20000400000 */
[----:B------:R-:W-:Y:S01]  /*8a90*/  ISETP.GT.AND P1, PT, R0, 0x1, P0 ;  /* 0x000000010000780c */ /* 0x000fe20000724270 */
[----:B------:R-:W-:Y:S01]  /*8aa0*/  FMUL R95, R95, R155 ;  /* 0x0000009b5f5f7220 */ /* 0x000fe20000400000 */
[----:B------:R-:W-:Y:S01]  /*8ab0*/  F2FP.F16.F32.PACK_AB R89, RZ, R89 ;  /* 0x00000059ff59723e */ /* 0x000fe200000000ff */
[----:B------:R-:W-:Y:S01]  /*8ac0*/  IMAD.X R13, R9, 0x1, R7, P5 ;  /* 0x00000001090d7824 */ /* 0x000fe200028e0607 */
[----:B------:R-:W-:Y:S01]  /*8ad0*/  F2FP.F16.F32.PACK_AB R90, RZ, R90 ;  /* 0x0000005aff5a723e */ /* 0x000fe200000000ff */
[----:B------:R-:W-:Y:S01]  /*8ae0*/  FMUL R96, R96, R155 ;  /* 0x0000009b60607220 */ /* 0x000fe20000400000 */
[----:B------:R-:W-:Y:S01]  /*8af0*/  F2FP.F16.F32.PACK_AB R91, RZ, R91 ;  /* 0x0000005bff5b723e */ /* 0x000fe200000000ff */
[----:B------:R-:W-:Y:S01]  /*8b00*/  @P2 STG.E.U16 desc[UR36][R6.64+0x2], R89 ;  /* 0x0000025906002986 */ /* 0x000fe2000c101524 */
[C---:B------:R-:W-:Y:S01]  /*8b10*/  ISETP.GT.AND P5, PT, R0.reuse, 0x9, P3 ;  /* 0x000000090000780c */ /* 0x040fe20001fa4270 */
[-C--:B------:R-:W-:Y:S01]  /*8b20*/  FMUL R97, R97, R155.reuse ;  /* 0x0000009b61617220 */ /* 0x080fe20000400000 */
[C---:B------:R-:W-:Y:S01]  /*8b30*/  ISETP.GT.AND P2, PT, R0.reuse, 0x8, P0 ;  /* 0x000000080000780c */ /* 0x040fe20000744270 */
[----:B------:R-:W-:Y:S01]  /*8b40*/  @P4 STG.E.U16 desc[UR36][R12.64], R90 ;  /* 0x0000005a0c004986 */ /* 0x000fe2000c101524 */
[----:B------:R-:W-:Y:S01]  /*8b50*/  ISETP.GT.AND P4, PT, R0, 0x8, P3 ;  /* 0x000000080000780c */ /* 0x000fe20001f84270 */
[-C--:B------:R-:W-:Y:S01]  /*8b60*/  FMUL R98, R98, R155.reuse ;  /* 0x0000009b62627220 */ /* 0x080fe20000400000 */
[----:B------:R-:W-:Y:S01]  /*8b70*/  F2FP.F16.F32.PACK_AB R92, RZ, R92 ;  /* 0x0000005cff5c723e */ /* 0x000fe200000000ff */
[----:B------:R-:W-:Y:S01]  /*8b80*/  @P1 STG.E.U16 desc[UR36][R12.64+0x2], R91 ;  /* 0x0000025b0c001986 */ /* 0x000fe2000c101524 */
[----:B------:R-:W-:Y:S01]  /*8b90*/  ISETP.GT.AND P1, PT, R0, 0x9, P0 ;  /* 0x000000090000780c */ /* 0x000fe20000724270 */
[----:B------:R-:W-:Y:S01]  /*8ba0*/  FMUL R99, R99, R155 ;  /* 0x0000009b63637220 */ /* 0x000fe20000400000 */
[----:B------:R-:W-:Y:S01]  /*8bb0*/  F2FP.F16.F32.PACK_AB R93, RZ, R93 ;  /* 0x0000005dff5d723e */ /* 0x000fe200000000ff */
[-C--:B------:R-:W-:Y:S01]  /*8bc0*/  FMUL R100, R100, R155.reuse ;  /* 0x0000009b64647220 */ /* 0x080fe20000400000 */
[----:B------:R-:W-:Y:S01]  /*8bd0*/  F2FP.F16.F32.PACK_AB R94, RZ, R94 ;  /* 0x0000005eff5e723e */ /* 0x000fe200000000ff */
[----:B------:R-:W-:Y:S01]  /*8be0*/  FMUL R101, R101, R155 ;  /* 0x0000009b65657220 */ /* 0x000fe20000400000 */
[----:B------:R-:W-:Y:S01]  /*8bf0*/  F2FP.F16.F32.PACK_AB R95, RZ, R95 ;  /* 0x0000005fff5f723e */ /* 0x000fe200000000ff */
[-C--:B------:R-:W-:Y:S01]  /*8c00*/  FMUL R102, R102, R155.reuse ;  /* 0x0000009b66667220 */ /* 0x080fe20000400000 */
[----:B------:R-:W-:Y:S01]  /*8c10*/  F2FP.F16.F32.PACK_AB R96, RZ, R96 ;  /* 0x00000060ff60723e */ /* 0x000fe200000000ff */
[----:B------:R-:W-:Y:S01]  /*8c20*/  @P4 STG.E.U16 desc[UR36][R6.64+0x10], R92 ;  /* 0x0000105c06004986 */ /* 0x000fe2000c101524 */
[C---:B------:R-:W-:Y:S01]  /*8c30*/  ISETP.GT.AND P4, PT, R0.reuse, 0x10, P3 ;  /* 0x000000100000780c */ /* 0x040fe20001f84270 */
[----:B------:R-:W-:Y:S01]  /*8c40*/  FMUL R103, R103, R155 ;  /* 0x0000009b67677220 */ /* 0x000fe20000400000 */
[----:B------:R-:W-:Y:S01]  /*8c50*/  F2FP.F16.F32.PACK_AB R97, RZ, R97 ;  /* 0x00000061ff61723e */ /* 0x000fe200000000ff */
[----:B------:R-:W-:Y:S01]  /*8c60*/  @P5 STG.E.U16 desc[UR36][R6.64+0x12], R93 ;  /* 0x0000125d06005986 */ /* 0x000fe2000c101524 */
[----:B------:R-:W-:Y:S01]  /*8c70*/  ISETP.GT.AND P5, PT, R0, 0x11, P0 ;  /* 0x000000110000780c */ /* 0x000fe200007a4270 */
        /* <DEDUP_REMOVED lines=74> */
[----:B------:R-:W-:Y:S01]  /*9120*/  FMUL R125, R125, R155 ;  /* 0x0000009b7d7d7220 */ /* 0x000fe20000400000 */
[----:B------:R-:W-:Y:S01]  /*9130*/  F2FP.F16.F32.PACK_AB R119, RZ, R119 ;  /* 0x00000077ff77723e */ /* 0x000fe200000000ff */
[-C--:B------:R-:W-:Y:S01]  /*9140*/  FMUL R126, R126, R155.reuse ;  /* 0x0000009b7e7e7220 */ /* 0x080fe20000400000 */
[----:B------:R-:W-:Y:S01]  /*9150*/  F2FP.F16.F32.PACK_AB R120, RZ, R120 ;  /* 0x00000078ff78723e */ /* 0x000fe200000000ff */
        /* <DEDUP_REMOVED lines=66> */
[----:B------:R-:W-:Y:S01]  /*9580*/  IMAD.SHL.U32 R23, R4, 0x100, RZ ;  /* 0x0000010004177824 */ /* 0x000fe200078e00ff */
[----:B------:R-:W-:Y:S01]  /*9590*/  F2FP.F16.F32.PACK_AB R140, RZ, R140 ;  /* 0x0000008cff8c723e */ /* 0x000fe200000000ff */
[----:B------:R-:W-:Y:S01]  /*95a0*/  @P1 STG.E.U16 desc[UR36][R6.64+0x90], R124 ;  /* 0x0000907c06001986 */ /* 0x000fe2000c101524 */
[----:B------:R-:W-:Y:S01]  /*95b0*/  ISETP.GT.AND P1, PT, R0, 0x50, P3 ;  /* 0x000000500000780c */ /* 0x000fe20001f24270 */
[----:B------:R-:W-:Y:S01]  /*95c0*/  FMUL R146, R146, R155 ;  /* 0x0000009b92927220 */ /* 0x000fe20000400000 */
[----:B------:R-:W-:Y:S01]  /*95d0*/  F2FP.F16.F32.PACK_AB R141, RZ, R141 ;  /* 0x0000008dff8d723e */ /* 0x000fe200000000ff */
[----:B------:R-:W-:Y:S01]  /*95e0*/  @P2 STG.E.U16 desc[UR36][R6.64+0x92], R125 ;  /* 0x0000927d06002986 */ /* 0x000fe2000c101524 */
[C---:B------:R-:W-:Y:S01]  /*95f0*/  ISETP.GT.AND P2, PT, R0.reuse, 0x51, P3 ;  /* 0x000000510000780c */ /* 0x040fe20001f44270 */
[-C--:B------:R-:W-:Y:S01]  /*9600*/  FMUL R147, R147, R155.reuse ;  /* 0x0000009b93937220 */ /* 0x080fe20000400000 */
        /* <DEDUP_REMOVED lines=11> */
[-C--:B------:R-:W-:Y:S01]  /*96c0*/  FMUL R150, R150, R155.reuse ;  /* 0x0000009b96967220 */ /* 0x080fe20000400000 */
[----:B------:R-:W-:Y:S01]  /*96d0*/  SHF.L.U64.HI R21, R4, 0x8, R5 ;  /* 0x0000000804157819 */ /* 0x000fe20000010205 */
[----:B------:R-:W-:Y:S01]  /*96e0*/  @P2 STG.E.U16 desc[UR36][R6.64+0xa2], R129 ;  /* 0x0000a28106002986 */ /* 0x000fe2000c101524 */
[C---:B------:R-:W-:Y:S01]  /*96f0*/  ISETP.GT.AND P2, PT, R0.reuse, 0x59, P3 ;  /* 0x000000590000780c */ /* 0x040fe20001f44270 */
        /* <DEDUP_REMOVED lines=58> */
[----:B------:R-:W-:Y:S01]  /*9aa0*/  @P2 STG.E.U16 desc[UR36][R12.64+0xd0], R142 ;  /* 0x0000d08e0c002986 */ /* 0x000fe2000c101524 */
[----:B------:R-:W-:Y:S01]  /*9ab0*/  F2FP.F16.F32.PACK_AB R34, RZ, R34 ;  /* 0x00000022ff22723e */ /* 0x000fe200000000ff */
[----:B------:R-:W-:Y:S01]  /*9ac0*/  FMUL R40, R40, R155 ;  /* 0x0000009b28287220 */ /* 0x000fe20000400000 */
[----:B------:R-:W-:Y:S01]  /*9ad0*/  F2FP.F16.F32.PACK_AB R35, RZ, R35 ;  /* 0x00000023ff23723e */ /* 0x000fe200000000ff */
        /* <DEDUP_REMOVED lines=8> */
[----:B------:R-:W-:Y:S01]  /*9b60*/  @P1 IMAD.MOV.U32 R5, RZ, RZ, R7 ;  /* 0x000000ffff051224 */ /* 0x000fe200078e0007 */
[----:B------:R-:W-:Y:S01]  /*9b70*/  @P1 MOV R4, R6 ;  /* 0x0000000600041202 */ /* 0x000fe20000000f00 */
[-C--:B------:R-:W-:Y:S01]  /*9b80*/  FMUL R43, R43, R155.reuse ;  /* 0x0000009b2b2b7220 */ /* 0x080fe20000400000 */
[----:B------:R-:W-:Y:S01]  /*9b90*/  F2FP.F16.F32.PACK_AB R38, RZ, R38 ;  /* 0x00000026ff26723e */ /* 0x000fe200000000ff */
[----:B------:R-:W-:Y:S01]  /*9ba0*/  FMUL R44, R44, R155 ;  /* 0x0000009b2c2c7220 */ /* 0x000fe20000400000 */
[----:B------:R-:W-:Y:S01]  /*9bb0*/  F2FP.F16.F32.PACK_AB R39, RZ, R39 ;  /* 0x00000027ff27723e */ /* 0x000fe200000000ff */
[----:B------:R0:W-:Y:S01]  /*9bc0*/  @P1 STG.E.U16 desc[UR36][R4.64+0xe2], R145 ;  /* 0x0000e29104001986 */ /* 0x0001e2000c101524 */
[----:B------:R-:W-:Y:S01]  /*9bd0*/  IADD3 R14, P1, P2, R11, R6, R23 ;  /* 0x000000060b0e7210 */ /* 0x000fe20007a3e017 */
[-C--:B------:R-:W-:Y:S01]  /*9be0*/  FMUL R45, R45, R155.reuse ;  /* 0x0000009b2d2d7220 */ /* 0x080fe20000400000 */
[----:B------:R-:W-:Y:S01]  /*9bf0*/  F2FP.F16.F32.PACK_AB R40, RZ, R40 ;  /* 0x00000028ff28723e */ /* 0x000fe200000000ff */
[----:B------:R-:W-:Y:S01]  /*9c00*/  FMUL R46, R46, R155 ;  /* 0x0000009b2e2e7220 */ /* 0x000fe20000400000 */
[----:B------:R-:W-:Y:S01]  /*9c10*/  IADD3.X R15, R9, R7, R21, P1, P2 ;  /* 0x00000007090f7210 */ /* 0x000fe20000fe4415 */
[-C--:B------:R-:W-:Y:S01]  /*9c20*/  FMUL R47, R47, R155.reuse ;  /* 0x0000009b2f2f7220 */ /* 0x080fe20000400000 */
[C---:B------:R-:W-:Y:S01]  /*9c30*/  ISETP.GT.AND P1, PT, R3.reuse, 0x80, PT ;  /* 0x000000800300780c */ /* 0x040fe20003f24270 */
[-C--:B------:R-:W-:Y:S01]  /*9c40*/  FMUL R48, R48, R155.reuse ;  /* 0x0000009b30307220 */ /* 0x080fe20000400000 */
[----:B------:R-:W-:Y:S01]  /*9c50*/  ISETP.GT.AND P2, PT, R3, 0x88, PT ;  /* 0x000000880300780c */ /* 0x000fe20003f44270 */
[----:B------:R-:W-:Y:S01]  /*9c60*/  FMUL R49, R49, R155 ;  /* 0x0000009b31317220 */ /* 0x000fe20000400000 */
[----:B------:R-:W-:Y:S01]  /*9c70*/  F2FP.F16.F32.PACK_AB R41, RZ, R41 ;  /* 0x00000029ff29723e */ /* 0x000fe200000000ff */
[----:B0-----:R-:W-:Y:S01]  /*9c80*/  @P5 IMAD.MOV.U32 R4, RZ, RZ, R12 ;  /* 0x000000ffff045224 */ /* 0x001fe200078e000c */
[----:B------:R-:W-:Y:S01]  /*9c90*/  F2FP.F16.F32.PACK_AB R42, RZ, R42 ;  /* 0x0000002aff2a723e */ /* 0x000fe200000000ff */
[----:B------:R-:W-:Y:S01]  /*9ca0*/  @P5 IMAD.MOV.U32 R5, RZ, RZ, R13 ;  /* 0x000000ffff055224 */ /* 0x000fe200078e000d */
[----:B------:R-:W-:Y:S01]  /*9cb0*/  F2FP.F16.F32.PACK_AB R43, RZ, R43 ;  /* 0x0000002bff2b723e */ /* 0x000fe200000000ff */
[-C--:B------:R-:W-:Y:S01]  /*9cc0*/  FMUL R50, R50, R155.reuse ;  /* 0x0000009b32327220 */ /* 0x080fe20000400000 */
[----:B------:R-:W-:Y:S01]  /*9cd0*/  F2FP.F16.F32.PACK_AB R44, RZ, R44 ;  /* 0x0000002cff2c723e */ /* 0x000fe200000000ff */
[-C--:B------:R-:W-:Y:S01]  /*9ce0*/  FMUL R51, R51, R155.reuse ;  /* 0x0000009b33337220 */ /* 0x080fe20000400000 */
[----:B------:R0:W-:Y:S01]  /*9cf0*/  @P5 STG.E.U16 desc[UR36][R4.64+0xe0], R146 ;  /* 0x0000e09204005986 */ /* 0x0001e2000c101524 */
[----:B------:R-:W-:Y:S01]  /*9d00*/  ISETP.GT.AND P5, PT, R0, 0x78, P3 ;  /* 0x000000780000780c */ /* 0x000fe20001fa4270 */
[-C--:B------:R-:W-:Y:S01]  /*9d10*/  FMUL R52, R52, R155.reuse ;  /* 0x0000009b34347220 */ /* 0x080fe20000400000 */
[C---:B------:R-:W-:Y:S01]  /*9d20*/  ISETP.GT.AND P3, PT, R0.reuse, 0x79, P3 ;  /* 0x000000790000780c */ /* 0x040fe20001f64270 */
[----:B------:R-:W-:Y:S01]  /*9d30*/  @P4 STG.E.U16 desc[UR36][R12.64+0xe2], R147 ;  /* 0x0000e2930c004986 */ /* 0x000fe2000c101524 */
[C---:B------:R-:W-:Y:S01]  /*9d40*/  ISETP.GT.AND P4, PT, R0.reuse, 0x78, P0 ;  /* 0x000000780000780c */ /* 0x040fe20000784270 */
[-C--:B------:R-:W-:Y:S01]  /*9d50*/  FMUL R53, R53, R155.reuse ;  /* 0x0000009b35357220 */ /* 0x080fe20000400000 */
[----:B------:R-:W-:Y:S01]  /*9d60*/  ISETP.GT.AND P0, PT, R0, 0x79, P0 ;  /* 0x000000790000780c */ /* 0x000fe20000704270 */
[----:B------:R-:W-:Y:S01]  /*9d70*/  FMUL R54, R54, R155 ;  /* 0x0000009b36367220 */ /* 0x000fe20000400000 */
[----:B------:R-:W-:Y:S01]  /*9d80*/  F2FP.F16.F32.PACK_AB R45, RZ, R45 ;  /* 0x0000002dff2d723e */ /* 0x000fe200000000ff */
[-C--:B------:R-:W-:Y:S01]  /*9d90*/  FMUL R55, R55, R155.reuse ;  /* 0x0000009b37377220 */ /* 0x080fe20000400000 */
[----:B------:R-:W-:Y:S01]  /*9da0*/  F2FP.F16.F32.PACK_AB R46, RZ, R46 ;  /* 0x0000002eff2e723e */ /* 0x000fe200000000ff */
[----:B------:R-:W-:Y:S01]  /*9db0*/  FMUL R56, R56, R155 ;  /* 0x0000009b38387220 */ /* 0x000fe20000400000 */
[----:B------:R-:W-:Y:S01]  /*9dc0*/  F2FP.F16.F32.PACK_AB R47, RZ, R47 ;  /* 0x0000002fff2f723e */ /* 0x000fe200000000ff */
[----:B------:R-:W-:Y:S01]  /*9dd0*/  @P5 STG.E.U16 desc[UR36][R6.64+0xf0], R148 ;  /* 0x0000f09406005986 */ /* 0x000fe2000c101524 */
[----:B0-----:R-:W-:Y:S01]  /*9de0*/  IADD3 R4, P5, R23, R6, RZ ;  /* 0x0000000617047210 */ /* 0x001fe20007fbe0ff */
[-C--:B------:R-:W-:Y:S01]  /*9df0*/  FMUL R57, R57, R155.reuse ;  /* 0x0000009b39397220 */ /* 0x080fe20000400000 */
[----:B------:R-:W-:Y:S01]  /*9e00*/  F2FP.F16.F32.PACK_AB R48, RZ, R48 ;  /* 0x00000030ff30723e */ /* 0x000fe200000000ff */
[----:B------:R0:W-:Y:S01]  /*9e10*/  @P3 STG.E.U16 desc[UR36][R6.64+0xf2], R149 ;  /* 0x0000f29506003986 */ /* 0x0001e2000c101524 */
[C---:B------:R-:W-:Y:S01]  /*9e20*/  ISETP.GT.AND P3, PT, R0.reuse, RZ, P1 ;  /* 0x000000ff0000720c */ /* 0x040fe20000f64270 */
[----:B------:R-:W-:Y:S01]  /*9e30*/  IMAD.X R5, R21, 0x1, R7, P5 ;  /* 0x0000000115057824 */ /* 0x000fe200028e0607 */
[C---:B------:R-:W-:Y:S01]  /*9e40*/  ISETP.GT.AND P5, PT, R0.reuse, RZ, P2 ;  /* 0x000000ff0000720c */ /* 0x040fe200017a4270 */
        /* <DEDUP_REMOVED lines=14> */
[----:B------:R-:W-:Y:S01]  /*9f30*/  @P4 STG.E.U16 desc[UR36][R4.64+0x2], R25 ;  /* 0x0000021904004986 */ /* 0x000fe2000c101524 */
[----:B------:R-:W-:Y:S01]  /*9f40*/  IADD3 R10, P4, R11, R4, RZ ;  /* 0x000000040b0a7210 */ /* 0x000fe20007f9e0ff */
[C-C-:B------:R-:W-:Y:S01]  /*9f50*/  IMAD.X R7, R9.reuse, 0x1, R5.reuse, P3 ;  /* 0x0000000109077824 */ /* 0x140fe200018e0605 */
[----:B------:R-:W-:Y:S01]  /*9f60*/  ISETP.GT.AND P3, PT, R0, 0x9, P2 ;  /* 0x000000090000780c */ /* 0x000fe20001764270 */
[----:B------:R-:W-:Y:S01]  /*9f70*/  FMUL R62, R62, R155 ;  /* 0x0000009b3e3e7220 */ /* 0x000fe20000400000 */
[----:B------:R-:W-:Y:S01]  /*9f80*/  F2FP.F16.F32.PACK_AB R53, RZ, R53 ;  /* 0x00000035ff35723e */ /* 0x000fe200000000ff */
[----:B------:R-:W-:Y:S01]  /*9f90*/  IMAD.X R11, R9, 0x1, R5, P4 ;  /* 0x00000001090b7824 */ /* 0x000fe200020e0605 */
[----:B------:R-:W-:Y:S01]  /*9fa0*/  ISETP.GT.AND P4, PT, R0, 0x8, P1 ;  /* 0x000000080000780c */ /* 0x000fe20000f84270 */
[-C--:B------:R-:W-:Y:S01]  /*9fb0*/  FMUL R63, R63, R155.reuse ;  /* 0x0000009b3f3f7220 */ /* 0x080fe20000400000 */
[----:B------:R-:W-:Y:S01]  /*9fc0*/  F2FP.F16.F32.PACK_AB R54, RZ, R54 ;  /* 0x00000036ff36723e */ /* 0x000fe200000000ff */
[-C--:B------:R-:W-:Y:S01]  /*9fd0*/  FMUL R64, R64, R155.reuse ;  /* 0x0000009b40407220 */ /* 0x080fe20000400000 */
        /* <DEDUP_REMOVED lines=8> */
[-C--:B------:R-:W-:Y:S01]  /*a060*/  FMUL R67, R67, R155.reuse ;  /* 0x0000009b43437220 */ /* 0x080fe20000400000 */
[----:B------:R-:W-:Y:S01]  /*a070*/  @P4 STG.E.U16 desc[UR36][R4.64+0x10], R28 ;  /* 0x0000101c04004986 */ /* 0x000fe2000c101524 */
[----:B------:R-:W-:Y:S01]  /*a080*/  ISETP.GT.AND P4, PT, R0, 0x10, P1 ;  /* 0x000000100000780c */ /* 0x000fe20000f84270 */
[----:B------:R-:W-:Y:S01]  /*a090*/  FMUL R68, R68, R155 ;  /* 0x0000009b44447220 */ /* 0x000fe20000400000 */
[----:B------:R-:W-:Y:S01]  /*a0a0*/  F2FP.F16.F32.PACK_AB R57, RZ, R57 ;  /* 0x00000039ff39723e */ /* 0x000fe200000000ff */
[-C--:B------:R-:W-:Y:S01]  /*a0b0*/  FMUL R69, R69, R155.reuse ;  /* 0x0000009b45457220 */ /* 0x080fe20000400000 */
[----:B------:R-:W-:Y:S01]  /*a0c0*/  @P5 STG.E.U16 desc[UR36][R4.64+0x12], R29 ;  /* 0x0000121d04005986 */ /* 0x000fe2000c101524 */
[----:B------:R-:W-:Y:S01]  /*a0d0*/  ISETP.GT.AND P5, PT, R0, 0x11, P1 ;  /* 0x000000110000780c */ /* 0x000fe20000fa4270 */
[-C--:B------:R-:W-:Y:S01]  /*a0e0*/  FMUL R70, R70, R155.reuse ;  /* 0x0000009b46467220 */ /* 0x080fe20000400000 */
[----:B------:R-:W-:Y:S01]  /*a0f0*/  F2FP.F16.F32.PACK_AB R58, RZ, R58 ;  /* 0x0000003aff3a723e */ /* 0x000fe200000000ff */
[----:B------:R0:W-:Y:S01]  /*a100*/  @P0 STG.E.U16 desc[UR36][R6.64+0x10], R30 ;  /* 0x0000101e06000986 */ /* 0x0001e2000c101524 */
        /* <DEDUP_REMOVED lines=13> */
[--C-:B0-----:R-:W-:Y:S01]  /*a1e0*/  @P0 IMAD.MOV.U32 R6, RZ, RZ, R14.reuse ;  /* 0x000000ffff060224 */ /* 0x101fe200078e000e */
[----:B------:R-:W-:Y:S01]  /*a1f0*/  F2FP.F16.F32.PACK_AB R62, RZ, R62 ;  /* 0x0000003eff3e723e */ /* 0x000fe200000000ff */
[--C-:B------:R-:W-:Y:S01]  /*a200*/  @P0 IMAD.MOV.U32 R7, RZ, RZ, R15.reuse ;  /* 0x000000ffff070224 */ /* 0x100fe200078e000f */
[----:B------:R-:W-:Y:S01]  /*a210*/  F2FP.F16.F32.PACK_AB R63, RZ, R63 ;  /* 0x0000003fff3f723e */ /* 0x000fe200000000ff */
[-C--:B------:R-:W-:Y:S01]  /*a220*/  FMUL R74, R74, R155.reuse ;  /* 0x0000009b4a4a7220 */ /* 0x080fe20000400000 */
[----:B------:R-:W-:Y:S01]  /*a230*/  F2FP.F16.F32.PACK_AB R64, RZ, R64 ;  /* 0x00000040ff40723e */ /* 0x000fe200000000ff */
[-C--:B------:R-:W-:Y:S01]  /*a240*/  FMUL R75, R75, R155.reuse ;  /* 0x0000009b4b4b7220 */ /* 0x080fe20000400000 */
[----:B------:R0:W-:Y:S01]  /*a250*/  @P0 STG.E.U16 desc[UR36][R6.64+0x20], R34 ;  /* 0x0000202206000986 */ /* 0x0001e2000c101524 */
        /* <DEDUP_REMOVED lines=11> */
[--C-:B0-----:R-:W-:Y:S01]  /*a310*/  @P3 IMAD.MOV.U32 R7, RZ, RZ, R15.reuse ;  /* 0x000000ffff073224 */ /* 0x101fe200078e000f */
[----:B------:R-:W-:Y:S01]  /*a320*/  @P3 MOV R6, R14 ;  /* 0x0000000e00063202 */ /* 0x000fe20000000f00 */
[-C--:B------:R-:W-:Y:S01]  /*a330*/  FMUL R81, R81, R155.reuse ;  /* 0x0000009b51517220 */ /* 0x080fe20000400000 */
[----:B------:R-:W-:Y:S01]  /*a340*/  F2FP.F16.F32.PACK_AB R70, RZ, R70 ;  /* 0x00000046ff46723e */ /* 0x000fe200000000ff */
[----:B------:R-:W-:Y:S01]  /*a350*/  FMUL R82, R82, R155 ;  /* 0x0000009b52527220 */ /* 0x000fe20000400000 */
[----:B------:R-:W-:Y:S01]  /*a360*/  F2FP.F16.F32.PACK_AB R71, RZ, R71 ;  /* 0x00000047ff47723e */ /* 0x000fe200000000ff */
[----:B------:R0:W-:Y:S01]  /*a370*/  @P3 STG.E.U16 desc[UR36][R6.64+0x22], R35 ;  /* 0x0000222306003986 */ /* 0x0001e2000c101524 */
        /* <DEDUP_REMOVED lines=9> */
[----:B------:R-:W-:Y:S01]  /*a410*/  FMUL R85, R85, R155 ;  /* 0x0000009b55557220 */ /* 0x000fe20000400000 */
[----:B------:R-:W-:Y:S01]  /*a420*/  F2FP.F16.F32.PACK_AB R74, RZ, R74 ;  /* 0x0000004aff4a723e */ /* 0x000fe200000000ff */
[----:B0-----:R-:W-:Y:S01]  /*a430*/  @P0 IMAD.MOV.U32 R6, RZ, RZ, R14 ;  /* 0x000000ffff060224 */ /* 0x001fe200078e000e */
[----:B------:R-:W-:Y:S01]  /*a440*/  F2FP.F16.F32.PACK_AB R75, RZ, R75 ;  /* 0x0000004bff4b723e */ /* 0x000fe200000000ff */
[----:B------:R-:W-:Y:S01]  /*a450*/  @P0 IMAD.MOV.U32 R7, RZ, RZ, R15 ;  /* 0x000000ffff070224 */ /* 0x000fe200078e000f */
[----:B------:R-:W-:Y:S01]  /*a460*/  F2FP.F16.F32.PACK_AB R76, RZ, R76 ;  /* 0x0000004cff4c723e */ /* 0x000fe200000000ff */
[----:B------:R-:W-:Y:S01]  /*a470*/  FMUL R86, R86, R155 ;  /* 0x0000009b56567220 */ /* 0x000fe20000400000 */
[----:B------:R-:W-:Y:S01]  /*a480*/  F2FP.F16.F32.PACK_AB R77, RZ, R77 ;  /* 0x0000004dff4d723e */ /* 0x000fe200000000ff */
[----:B------:R-:W-:Y:S01]  /*a490*/  FMUL R87, R87, R155 ;  /* 0x0000009b57577220 */ /* 0x000fe20000400000 */
[----:B------:R0:W-:Y:S01]  /*a4a0*/  @P0 STG.E.U16 desc[UR36][R6.64+0x30], R38 ;  /* 0x0000302606000986 */ /* 0x0001e2000c101524 */
[----:B------:R-:W-:-:S02]  /*a4b0*/  ISETP.GT.AND P0, PT, R0, 0x20, P2 ;  /* 0x000000200000780c */ /* 0x000fc40001704270 */
[----:B------:R-:W-:Y:S02]  /*a4c0*/  F2FP.F16.F32.PACK_AB R78, RZ, R78 ;  /* 0x0000004eff4e723e */ /* 0x000fe400000000ff */
[----:B------:R-:W-:Y:S02]  /*a4d0*/  F2FP.F16.F32.PACK_AB R79, RZ, R79 ;  /* 0x0000004fff4f723e */ /* 0x000fe400000000ff */
[----:B------:R-:W-:Y:S02]  /*a4e0*/  F2FP.F16.F32.PACK_AB R80, RZ, R80 ;  /* 0x00000050ff50723e */ /* 0x000fe400000000ff */
[----:B------:R-:W-:Y:S02]  /*a4f0*/  F2FP.F16.F32.PACK_AB R81, RZ, R81 ;  /* 0x00000051ff51723e */ /* 0x000fe400000000ff */
[----:B------:R-:W-:Y:S01]  /*a500*/  F2FP.F16.F32.PACK_AB R82, RZ, R82 ;  /* 0x00000052ff52723e */ /* 0x000fe200000000ff */
[----:B0-----:R-:W-:Y:S01]  /*a510*/  @P3 IMAD.MOV.U32 R6, RZ, RZ, R14 ;  /* 0x000000ffff063224 */ /* 0x001fe200078e000e */
[----:B------:R-:W-:Y:S01]  /*a520*/  F2FP.F16.F32.PACK_AB R83, RZ, R83 ;  /* 0x00000053ff53723e */ /* 0x000fe200000000ff */
[----:B------:R-:W-:Y:S01]  /*a530*/  @P3 IMAD.MOV.U32 R7, RZ, RZ, R15 ;  /* 0x000000ffff073224 */ /* 0x000fe200078e000f */
[----:B------:R-:W-:-:S02]  /*a540*/  F2FP.F16.F32.PACK_AB R84, RZ, R84 ;  /* 0x00000054ff54723e */ /* 0x000fc400000000ff */
[----:B------:R-:W-:Y:S02]  /*a550*/  F2FP.F16.F32.PACK_AB R85, RZ, R85 ;  /* 0x00000055ff55723e */ /* 0x000fe400000000ff */
[----:B------:R0:W-:Y:S01]  /*a560*/  @P3 STG.E.U16 desc[UR36][R6.64+0x32], R39 ;  /* 0x0000322706003986 */ /* 0x0001e2000c101524 */
[C---:B------:R-:W-:Y:S02]  /*a570*/  ISETP.GT.AND P3, PT, R0.reuse, 0x21, P2 ;  /* 0x000000210000780c */ /* 0x040fe40001764270 */
[----:B------:R-:W-:Y:S01]  /*a580*/  F2FP.F16.F32.PACK_AB R86, RZ, R86 ;  /* 0x00000056ff56723e */ /* 0x000fe200000000ff */
[----:B------:R-:W-:Y:S01]  /*a590*/  @P4 STG.E.U16 desc[UR36][R4.64+0x40], R40 ;  /* 0x0000402804004986 */ /* 0x000fe2000c101524 */
[C---:B------:R-:W-:Y:S02]  /*a5a0*/  ISETP.GT.AND P4, PT, R0.reuse, 0x28, P1 ;  /* 0x000000280000780c */ /* 0x040fe40000f84270 */
[----:B------:R-:W-:Y:S01]  /*a5b0*/  F2FP.F16.F32.PACK_AB R87, RZ, R87 ;  /* 0x00000057ff57723e */ /* 0x000fe200000000ff */
[----:B------:R-:W-:Y:S01]  /*a5c0*/  @P5 STG.E.U16 desc[UR36][R4.64+0x42], R41 ;  /* 0x0000422904005986 */ /* 0x000fe2000c101524 */
[----:B------:R-:W-:Y:S01]  /*a5d0*/  ISETP.GT.AND P5, PT, R0, 0x29, P1 ;  /* 0x000000290000780c */ /* 0x000fe20000fa4270 */
[----:B0-----:R-:W-:-:S02]  /*a5e0*/  @P0 IMAD.MOV.U32 R6, RZ, RZ, R14 ;  /* 0x000000ffff060224 */ /* 0x001fc400078e000e */
[----:B------:R-:W-:-:S05]  /*a5f0*/  @P0 IMAD.MOV.U32 R7, RZ, RZ, R15 ;  /* 0x000000ffff070224 */ /* 0x000fca00078e000f */
[----:B------:R0:W-:Y:S01]  /*a600*/  @P0 STG.E.U16 desc[UR36][R6.64+0x40], R42 ;  /* 0x0000402a06000986 */ /* 0x0001e2000c101524 */
[----:B------:R-:W-:Y:S01]  /*a610*/  ISETP.GT.AND P0, PT, R0, 0x28, P2 ;  /* 0x000000280000780c */ /* 0x000fe20001704270 */
[----:B0-----:R-:W-:Y:S01]  /*a620*/  @P3 IMAD.MOV.U32 R6, RZ, RZ, R14 ;  /* 0x000000ffff063224 */ /* 0x001fe200078e000e */
[----:B------:R-:W-:-:S05]  /*a630*/  @P3 MOV R7, R15 ;  /* 0x0000000f00073202 */ /* 0x000fca0000000f00 */
[----:B------:R0:W-:Y:S01]  /*a640*/  @P3 STG.E.U16 desc[UR36][R6.64+0x42], R43 ;  /* 0x0000422b06003986 */ /* 0x0001e2000c101524 */
[----:B------:R-:W-:-:S03]  /*a650*/  ISETP.GT.AND P3, PT, R0, 0x29, P2 ;  /* 0x000000290000780c */ /* 0x000fc60001764270 */
[----:B------:R-:W-:Y:S01]  /*a660*/  @P4 STG.E.U16 desc[UR36][R4.64+0x50], R44 ;  /* 0x0000502c04004986 */ /* 0x000fe2000c101524 */
[----:B------:R-:W-:-:S03]  /*a670*/  ISETP.GT.AND P4, PT, R0, 0x30, P1 ;  /* 0x000000300000780c */ /* 0x000fc60000f84270 */
[----:B------:R-:W-:Y:S01]  /*a680*/  @P5 STG.E.U16 desc[UR36][R4.64+0x52], R45 ;  /* 0x0000522d04005986 */ /* 0x000fe2000c101524 */
[----:B------:R-:W-:Y:S01]  /*a690*/  ISETP.GT.AND P5, PT, R0, 0x31, P1 ;  /* 0x000000310000780c */ /* 0x000fe20000fa4270 */
[----:B0-----:R-:W-:Y:S02]  /*a6a0*/  @P0 IMAD.MOV.U32 R6, RZ, RZ, R14 ;  /* 0x000000ffff060224 */ /* 0x001fe400078e000e */
[----:B------:R-:W-:-:S05]  /*a6b0*/  @P0 IMAD.MOV.U32 R7, RZ, RZ, R15 ;  /* 0x000000ffff070224 */ /* 0x000fca00078e000f */
[----:B------:R0:W-:Y:S01]  /*a6c0*/  @P0 STG.E.U16 desc[UR36][R6.64+0x50], R46 ;  /* 0x0000502e06000986 */ /* 0x0001e2000c101524 */
[----:B------:R-:W-:Y:S01]  /*a6d0*/  ISETP.GT.AND P0, PT, R0, 0x30, P2 ;  /* 0x000000300000780c */ /* 0x000fe20001704270 */
[----:B0-----:R-:W-:Y:S02]  /*a6e0*/  @P3 IMAD.MOV.U32 R6, RZ, RZ, R14 ;  /* 0x000000ffff063224 */ /* 0x001fe400078e000e */
[----:B------:R-:W-:-:S05]  /*a6f0*/  @P3 IMAD.MOV.U32 R7, RZ, RZ, R15 ;  /* 0x000000ffff073224 */ /* 0x000fca00078e000f */
        /* <DEDUP_REMOVED lines=17> */
[----:B------:R-:W-:Y:S02]  /*a810*/  ISETP.GT.AND P5, PT, R0, 0x41, P1 ;  /* 0x000000410000780c */ /* 0x000fe40000fa4270 */
[----:B0-----:R-:W-:Y:S01]  /*a820*/  @P0 MOV R6, R14 ;  /* 0x0000000e00060202 */ /* 0x001fe20000000f00 */
        /* <DEDUP_REMOVED lines=23> */
[----:B0-----:R-:W-:Y:S01]  /*a9a0*/  @P0 IMAD.MOV.U32 R6, RZ, RZ, R14 ;  /* 0x000000ffff060224 */ /* 0x001fe200078e000e */
[----:B------:R-:W-:-:S05]  /*a9b0*/  @P0 MOV R7, R15 ;  /* 0x0000000f00070202 */ /* 0x000fca0000000f00 */
        /* <DEDUP_REMOVED lines=25> */
[----:B------:R-:W-:Y:S02]  /*ab50*/  ISETP.GT.AND P0, PT, R0, 0x60, P2 ;  /* 0x000000600000780c */ /* 0x000fe40001704270 */
[----:B0-----:R-:W-:Y:S01]  /*ab60*/  @P3 MOV R6, R14 ;  /* 0x0000000e00063202 */ /* 0x001fe20000000f00 */
        /* <DEDUP_REMOVED lines=23> */
[----:B0-----:R-:W-:Y:S01]  /*ace0*/  @P3 IMAD.MOV.U32 R6, RZ, RZ, R14 ;  /* 0x000000ffff063224 */ /* 0x001fe200078e000e */
[----:B------:R-:W-:-:S05]  /*acf0*/  @P3 MOV R7, R15 ;  /* 0x0000000f00073202 */ /* 0x000fca0000000f00 */
[----:B------:R0:W-:Y:S01]  /*ad00*/  @P3 STG.E.U16 desc[UR36][R6.64+0xd2], R79 ;  /* 0x0000d24f06003986 */ /* 0x0001e2000c101524 */
[C---:B------:R-:W-:Y:S02]  /*ad10*/  ISETP.GT.AND P3, PT, R0.reuse, 0x78, P1 ;  /* 0x000000780000780c */ /* 0x040fe40000f64270 */
[C---:B------:R-:W-:Y:S01]  /*ad20*/  ISETP.GT.AND P1, PT, R0.reuse, 0x79, P1 ;  /* 0x000000790000780c */ /* 0x040fe20000f24270 */
[----:B------:R-:W-:Y:S01]  /*ad30*/  @P4 STG.E.U16 desc[UR36][R4.64+0xe0], R80 ;  /* 0x0000e05004004986 */ /* 0x000fe2000c101524 */
[----:B------:R-:W-:-:S03]  /*ad40*/  ISETP.GT.AND P4, PT, R0, 0x71, P2 ;  /* 0x000000710000780c */ /* 0x000fc60001784270 */
[----:B------:R-:W-:Y:S01]  /*ad50*/  @P5 STG.E.U16 desc[UR36][R4.64+0xe2], R81 ;  /* 0x0000e25104005986 */ /* 0x000fe2000c101524 */
[C---:B------:R-:W-:Y:S02]  /*ad60*/  ISETP.GT.AND P5, PT, R0.reuse, 0x78, P2 ;  /* 0x000000780000780c */ /* 0x040fe400017a4270 */
[----:B------:R-:W-:Y:S01]  /*ad70*/  ISETP.GT.AND P2, PT, R0, 0x79, P2 ;  /* 0x000000790000780c */ /* 0x000fe20001744270 */
[----:B0-----:R-:W-:Y:S02]  /*ad80*/  @P0 IMAD.MOV.U32 R6, RZ, RZ, R14 ;  /* 0x000000ffff060224 */ /* 0x001fe400078e000e */
[----:B------:R-:W-:-:S05]  /*ad90*/  @P0 IMAD.MOV.U32 R7, RZ, RZ, R15 ;  /* 0x000000ffff070224 */ /* 0x000fca00078e000f */
[----:B------:R0:W-:Y:S02]  /*ada0*/  @P0 STG.E.U16 desc[UR36][R6.64+0xe0], R82 ;  /* 0x0000e05206000986 */ /* 0x0001e4000c101524 */
[----:B0-----:R-:W-:Y:S02]  /*adb0*/  @P4 IMAD.MOV.U32 R6, RZ, RZ, R14 ;  /* 0x000000ffff064224 */ /* 0x001fe400078e000e */
[----:B------:R-:W-:-:S05]  /*adc0*/  @P4 IMAD.MOV.U32 R7, RZ, RZ, R15 ;  /* 0x000000ffff074224 */ /* 0x000fca00078e000f */
[----:B------:R-:W-:Y:S04]  /*add0*/  @P4 STG.E.U16 desc[UR36][R6.64+0xe2], R83 ;  /* 0x0000e25306004986 */ /* 0x000fe8000c101524 */
[----:B------:R-:W-:Y:S04]  /*ade0*/  @P3 STG.E.U16 desc[UR36][R4.64+0xf0], R84 ;  /* 0x0000f05404003986 */ /* 0x000fe8000c101524 */
[----:B------:R0:W-:Y:S02]  /*adf0*/  @P1 STG.E.U16 desc[UR36][R4.64+0xf2], R85 ;  /* 0x0000f25504001986 */ /* 0x0001e4000c101524 */
[----:B0-----:R-:W-:-:S02]  /*ae00*/  @P5 IMAD.MOV.U32 R4, RZ, RZ, R14 ;  /* 0x000000ffff045224 */ /* 0x001fc400078e000e */
[----:B------:R-:W-:-:S05]  /*ae10*/  @P5 IMAD.MOV.U32 R5, RZ, RZ, R15 ;  /* 0x000000ffff055224 */ /* 0x000fca00078e000f */
[----:B------:R0:W-:Y:S04]  /*ae20*/  @P5 STG.E.U16 desc[UR36][R4.64+0xf0], R86 ;  /* 0x0000f05604005986 */ /* 0x0001e8000c101524 */
[----:B------:R0:W-:Y:S02]  /*ae30*/  @P2 STG.E.U16 desc[UR36][R14.64+0xf2], R87 ;  /* 0x0000f2570e002986 */ /* 0x0001e4000c101524 */
.L_x_284:
[----:B------:R-:W-:Y:S05]  /*ae40*/  BSYNC B0 ;  /* 0x0000000000007941 */ /* 0x000fea0003800000 */
.L_x_32:
[----:B------:R-:W-:Y:S01]  /*ae50*/  ULDC UR4, c[0x0][0xc] ;  /* 0x0000030000047ab9 */ /* 0x000fe20000000800 */
[----:B------:R-:W-:Y:S01]  /*ae60*/  ULDC UR5, c[0x0][0x10] ;  /* 0x0000040000057ab9 */ /* 0x000fe20000000800 */
[----:B0-----:R-:W0:Y:S01]  /*ae70*/  LDC R3, c[0x0][0x14] ;  /* 0x00000500ff037b82 */ /* 0x001e220000000800 */
[----:B------:R-:W-:Y:S01]  /*ae80*/  UIMAD.WIDE.U32 UR4, UR4, UR5, URZ ;  /* 0x00000005040472a5 */ /* 0x000fe2000f8e003f */
[----:B------:R-:W-:Y:S01]  /*ae90*/  PRMT R0, RZ, 0x7610, R0 ;  /* 0x00007610ff007816 */ /* 0x000fe20000000000 */
[----:B-----5:R-:W-:Y:S01]  /*aea0*/  IMAD.MOV.U32 R154, RZ, RZ, -0x1 ;  /* 0xffffffffff9a7424 */ /* 0x020fe200078e00ff */
[----:B------:R-:W-:-:S03]  /*aeb0*/  MOV R23, 0xffffffff ;  /* 0xffffffff00177802 */ /* 0x000fc60000000f00 */
[----:B0-----:R-:W-:-:S04]  /*aec0*/  IMAD.WIDE.U32 R16, R3, UR4, R16 ;  /* 0x0000000403107c25 */ /* 0x001fc8000f8e0010 */
[----:B------:R-:W-:Y:S01]  /*aed0*/  IMAD R3, R3, UR5, RZ ;  /* 0x0000000503037c24 */ /* 0x000fe2000f8e02ff */
[----:B------:R-:W-:Y:S02]  /*aee0*/  ULDC.64 UR4, c[0x0][0x650] ;  /* 0x0001940000047ab9 */ /* 0x000fe40000000a00 */
[----:B------:R-:W-:Y:S01]  /*aef0*/  ISETP.GE.U32.AND P0, PT, R16, UR4, PT ;  /* 0x0000000410007c0c */ /* 0x000fe2000bf06070 */
[----:B------:R-:W-:-:S05]  /*af00*/  IMAD.IADD R17, R17, 0x1, R3 ;  /* 0x0000000111117824 */ /* 0x000fca00078e0203 */
[----:B------:R-:W-:-:S13]  /*af10*/  ISETP.GE.U32.AND.EX P0, PT, R17, UR5, PT, P0 ;  /* 0x0000000511007c0c */ /* 0x000fda000bf06100 */
[----:B------:R-:W-:Y:S05]  /*af20*/  @P0 BRA `(.L_x_285) ;  /* 0x0000000400640947 */ /* 0x000fea0003800000 */
[----:B------:R-:W0:Y:S01]  /*af30*/  S2R R12, SR_CTAID.X ;  /* 0x00000000000c7919 */ /* 0x000e220000002500 */
[----:B-12---:R-:W1:Y:S01]  /*af40*/  LDC.64 R10, c[0x0][0x628] ;  /* 0x00018a00ff0a7b82 */ /* 0x006e620000000a00 */
[----:B------:R-:W-:Y:S01]  /*af50*/  ULDC UR4, c[0x0][0x150] ;  /* 0x0000540000047ab9 */ /* 0x000fe20000000800 */
[----:B------:R-:W-:Y:S01]  /*af60*/  IMAD.MOV.U32 R8, RZ, RZ, R16 ;  /* 0x000000ffff087224 */ /* 0x000fe200078e0010 */
[----:B------:R-:W2:Y:S01]  /*af70*/  S2R R24, SR_CTAID.Y ;  /* 0x0000000000187919 */ /* 0x000ea20000002600 */
[----:B------:R-:W-:-:S04]  /*af80*/  IMAD.MOV.U32 R9, RZ, RZ, R17 ;  /* 0x000000ffff097224 */ /* 0x000fc800078e0011 */
[----:B------:R-:W2:Y:S08]  /*af90*/  LDC R21, c[0x0][0x144] ;  /* 0x00005100ff157b82 */ /* 0x000eb00000000800 */
[----:B------:R-:W2:Y:S08]  /*afa0*/  LDC R0, c[0x0][0x630] ;  /* 0x00018c00ff007b82 */ /* 0x000eb00000000800 */
[----:B------:R-:W2:Y:S01]  /*afb0*/  LDC.64 R14, c[0x0][0x620] ;  /* 0x00018800ff0e7b82 */ /* 0x000ea20000000a00 */
[----:B-1----:R-:W-:-:S04]  /*afc0*/  ISETP.NE.U32.AND P0, PT, R10, RZ, PT ;  /* 0x000000ff0a00720c */ /* 0x002fc80003f05070 */
[----:B------:R-:W-:Y:S02]  /*afd0*/  ISETP.NE.AND.EX P0, PT, R11, RZ, PT, P0 ;  /* 0x000000ff0b00720c */ /* 0x000fe40003f05300 */
[----:B0-----:R-:W-:-:S05]  /*afe0*/  I2FP.F32.U32 R3, R12 ;  /* 0x0000000c00037245 */ /* 0x001fca0000201000 */
[----:B------:R-:W-:-:S04]  /*aff0*/  FMUL R3, R3, UR4 ;  /* 0x0000000403037c20 */ /* 0x000fc80008400000 */
[----:B------:R0:W1:Y:S02]  /*b000*/  F2I.U32.TRUNC.NTZ R20, R3 ;  /* 0x0000000300147305 */ /* 0x000064000020f000 */
[----:B------:R-:W-:Y:S05]  /*b010*/  @!P0 BRA `(.L_x_286) ;  /* 0x0000000000288947 */ /* 0x000fea0003800000 */
[----:B0-----:R-:W0:Y:S02]  /*b020*/  LDC R3, c[0x0][0x634] ;  /* 0x00018d00ff037b82 */ /* 0x001e240000000800 */
        /* <DEDUP_REMOVED lines=9> */
.L_x_286:
[----:B------:R-:W5:Y:S01]  /*b0c0*/  LDC.64 R30, c[0x0][0x640] ;  /* 0x00019000ff1e7b82 */ /* 0x000f620000000a00 */
[-CC-:B--2---:R-:W-:Y:S01]  /*b0d0*/  SHF.R.U64 R23, R8, R0.reuse, R9.reuse ;  /* 0x0000000008177219 */ /* 0x184fe20000001209 */
[----:B-1----:R-:W-:Y:S01]  /*b0e0*/  IMAD.MOV R20, RZ, RZ, -R20 ;  /* 0x000000ffff147224 */ /* 0x002fe200078e0a14 */
[----:B------:R-:W-:Y:S01]  /*b0f0*/  SHF.R.U32.HI R0, RZ, R0, R9 ;  /* 0x00000000ff007219 */ /* 0x000fe20000011609 */
[----:B------:R-:W-:Y:S01]  /*b100*/  ULDC UR4, c[0x0][0x154] ;  /* 0x0000550000047ab9 */ /* 0x000fe20000000800 */
[----:B0-----:R-:W-:Y:S01]  /*b110*/  IADD3 R3, P0, RZ, -R23, RZ ;  /* 0x80000017ff037210 */ /* 0x001fe20007f1e0ff */
[----:B------:R-:W-:Y:S02]  /*b120*/  IMAD R26, R21, R20, R12 ;  /* 0x00000014151a7224 */ /* 0x000fe400078e020c */
[----:B------:R-:W0:Y:S01]  /*b130*/  LDC R6, c[0x0][0x618] ;  /* 0x00018600ff067b82 */ /* 0x000e220000000800 */
[----:B------:R-:W-:Y:S02]  /*b140*/  IMAD.MOV.U32 R7, RZ, RZ, 0x1 ;  /* 0x00000001ff077424 */ /* 0x000fe400078e00ff */
[----:B------:R-:W-:-:S04]  /*b150*/  IMAD.X R5, RZ, RZ, ~R0, P0 ;  /* 0x000000ffff057224 */ /* 0x000fc800000e0e00 */
[-C--:B------:R-:W-:Y:S01]  /*b160*/  IMAD R0, R5, R14.reuse, RZ ;  /* 0x0000000e05007224 */ /* 0x080fe200078e02ff */
[----:B------:R-:W1:Y:S01]  /*b170*/  LDC R8, c[0x0][0x608] ;  /* 0x00018200ff087b82 */ /* 0x000e620000000800 */
[----:B------:R-:W-:-:S04]  /*b180*/  IMAD.WIDE.U32 R4, R3, R14, R16 ;  /* 0x0000000e03047225 */ /* 0x000fc800078e0010 */
[----:B------:R-:W-:Y:S01]  /*b190*/  IMAD R3, R3, R15, R0 ;  /* 0x0000000f03037224 */ /* 0x000fe200078e0200 */
[----:B------:R-:W-:Y:S02]  /*b1a0*/  I2FP.F32.U32 R0, R24 ;  /* 0x0000001800007245 */ /* 0x000fe40000201000 */
[----:B------:R-:W2:Y:S01]  /*b1b0*/  LDC R28, c[0x0][0x658] ;  /* 0x00019600ff1c7b82 */ /* 0x000ea20000000800 */
[----:B------:R-:W-:Y:S01]  /*b1c0*/  IMAD.IADD R3, R5, 0x1, R3 ;  /* 0x0000000105037824 */ /* 0x000fe200078e0203 */
[----:B-----5:R-:W-:Y:S01]  /*b1d0*/  ISETP.NE.U32.AND P0, PT, R30, RZ, PT ;  /* 0x000000ff1e00720c */ /* 0x020fe20003f05070 */
[----:B------:R-:W-:Y:S01]  /*b1e0*/  FMUL R0, R0, UR4 ;  /* 0x0000000400007c20 */ /* 0x000fe20008400000 */
[----:B------:R-:W-:Y:S02]  /*b1f0*/  MOV R5, 0xffffffff ;  /* 0xffffffff00057802 */ /* 0x000fe40000000f00 */
[----:B------:R-:W-:Y:S01]  /*b200*/  ISETP.NE.AND.EX P0, PT, R31, RZ, PT, P0 ;  /* 0x000000ff1f00720c */ /* 0x000fe20003f05300 */
[----:B------:R1:W2:Y:S01]  /*b210*/  F2I.U32.TRUNC.NTZ R13, R0 ;  /* 0x00000000000d7305 */ /* 0x0002a2000020f000 */
[----:B------:R-:W3:Y:S01]  /*b220*/  LDC R15, c[0x0][0x148] ;  /* 0x00005200ff0f7b82 */ /* 0x000ee20000000800 */
[----:B0-----:R-:W-:-:S02]  /*b230*/  SHF.R.U64 R12, R4, R6, R3 ;  /* 0x00000006040c7219 */ /* 0x001fc40000001203 */
[----:B------:R-:W-:-:S05]  /*b240*/  SHF.R.U32.HI R3, RZ, R6, R3 ;  /* 0x00000006ff037219 */ /* 0x000fca0000011603 */
[----:B------:R-:W0:Y:S01]  /*b250*/  LDC R20, c[0x0][0x600] ;  /* 0x00018000ff147b82 */ /* 0x000e220000000800 */
[-CC-:B-1----:R-:W-:Y:S02]  /*b260*/  SHF.R.U64 R10, R12, R8.reuse, R3.reuse ;  /* 0x000000080c0a7219 */ /* 0x182fe40000001203 */
[----:B------:R-:W-:-:S05]  /*b270*/  SHF.R.U32.HI R3, RZ, R8, R3 ;  /* 0x00000008ff037219 */ /* 0x000fca0000011603 */
[----:B------:R-:W1:Y:S01]  /*b280*/  LDC R21, c[0x0][0x648] ;  /* 0x00019200ff157b82 */ /* 0x000e620000000800 */
[-C--:B--2---:R-:W-:Y:S02]  /*b290*/  SHF.L.U32 R4, R5, R28.reuse, RZ ;  /* 0x0000001c05047219 */ /* 0x084fe400000006ff */
[-CC-:B------:R-:W-:Y:S02]  /*b2a0*/  SHF.R.U64 R14, R10, R28.reuse, R3.reuse ;  /* 0x0000001c0a0e7219 */ /* 0x180fe40000001203 */
[----:B------:R-:W-:Y:S02]  /*b2b0*/  SHF.R.U32.HI R5, RZ, R28, R3 ;  /* 0x0000001cff057219 */ /* 0x000fe40000011603 */
[----:B------:R-:W-:Y:S01]  /*b2c0*/  LOP3.LUT R153, RZ, R4, RZ, 0x33, !PT ;  /* 0x00000004ff997212 */ /* 0x000fe200078e33ff */
[----:B------:R-:W2:Y:S01]  /*b2d0*/  LDC R25, c[0x0][0x638] ;  /* 0x00018e00ff197b82 */ /* 0x000ea20000000800 */
[----:B------:R-:W-:Y:S01]  /*b2e0*/  SHF.L.U32 R28, R7, R28, RZ ;  /* 0x0000001c071c7219 */ /* 0x000fe200000006ff */
[----:B------:R-:W-:-:S06]  /*b2f0*/  IMAD.MOV.U32 R4, RZ, RZ, R14 ;  /* 0x000000ffff047224 */ /* 0x000fcc00078e000e */
[----:B------:R-:W0:Y:S01]  /*b300*/  LDC R27, c[0x0][0x610] ;  /* 0x00018400ff1b7b82 */ /* 0x000e220000000800 */
[----:B------:R-:W-:Y:S05]  /*b310*/  @!P0 BRA `(.L_x_287) ;  /* 0x0000000000288947 */ /* 0x000fea0003800000 */
[----:B------:R-:W5:Y:S02]  /*b320*/  LDC R3, c[0x0][0x64c] ;  /* 0x00019300ff037b82 */ /* 0x000f640000000800 */
[----:B-----5:R-:W-:-:S05]  /*b330*/  IADD3 R3, P0, R14, R3, RZ ;  /* 0x000000030e037210 */ /* 0x020fca0007f1e0ff */
        /* <DEDUP_REMOVED lines=8> */
.L_x_287:
[----:B------:R-:W-:Y:S01]  /*b3c0*/  ISETP.NE.AND P0, PT, R2, 0x1, PT ;  /* 0x000000010200780c */ /* 0x000fe20003f05270 */
[----:B------:R-:W-:Y:S01]  /*b3d0*/  IMAD.MOV R13, RZ, RZ, -R13 ;  /* 0x000000ffff0d7224 */ /* 0x000fe200078e0a0d */
[----:B-1----:R-:W-:Y:S01]  /*b3e0*/  SHF.R.U64 R0, R4, R21, R5 ;  /* 0x0000001504007219 */ /* 0x002fe20000001205 */
[----:B0-----:R-:W-:Y:S01]  /*b3f0*/  VIADD R5, R20, 0xffffffff ;  /* 0xffffffff14057836 */ /* 0x001fe20000000000 */
[----:B------:R-:W-:-:S03]  /*b400*/  LOP3.LUT R153, R10, R153, RZ, 0xc0, !PT ;  /* 0x000000990a997212 */ /* 0x000fc600078ec0ff */
[----:B------:R-:W-:Y:S01]  /*b410*/  IMAD.MOV R3, RZ, RZ, -R0 ;  /* 0x000000ffff037224 */ /* 0x000fe200078e0a00 */
[----:B------:R-:W-:Y:S01]  /*b420*/  LOP3.LUT R5, R12, R5, RZ, 0xc0, !PT ;  /* 0x000000050c057212 */ /* 0x000fe200078ec0ff */
[----:B------:R-:W-:Y:S02]  /*b430*/  IMAD R153, R28, R0, R153 ;  /* 0x000000001c997224 */ /* 0x000fe400078e0299 */
[----:B--2---:R-:W-:Y:S01]  /*b440*/  IMAD R0, R3, R25, R14 ;  /* 0x0000001903007224 */ /* 0x004fe200078e020e */
[----:B------:R-:W-:Y:S01]  /*b450*/  MOV R3, 0x1 ;  /* 0x0000000100037802 */ /* 0x000fe20000000f00 */
[----:B---3--:R-:W-:Y:S02]  /*b460*/  @P0 IMAD R26, R15, R13, R24 ;  /* 0x0000000d0f1a0224 */ /* 0x008fe400078e0218 */
[----:B------:R-:W-:Y:S01]  /*b470*/  IMAD R4, R0, R20, R5 ;  /* 0x0000001400047224 */ /* 0x000fe200078e0205 */
[----:B------:R-:W-:Y:S01]  /*b480*/  PRMT R0, R3, 0x7610, R0 ;  /* 0x0000761003007816 */ /* 0x000fe20000000000 */
[----:B------:R-:W-:-:S05]  /*b490*/  IMAD R153, R153, R27, R26 ;  /* 0x0000001b99997224 */ /* 0x000fca00078e021a */
[----:B------:R-:W-:Y:S02]  /*b4a0*/  SEL R154, R4, R153, !P0 ;  /* 0x00000099049a7207 */ /* 0x000fe40004000000 */
[----:B------:R-:W-:-:S07]  /*b4b0*/  SEL R153, R153, R4, !P0 ;  /* 0x0000000499997207 */ /* 0x000fce0004000000 */
.L_x_285:
[----:B------:R-:W-:-:S13]  /*b4c0*/  LOP3.LUT P0, RZ, R0, 0xff, RZ, 0xc0, !PT ;  /* 0x000000ff00ff7812 */ /* 0x000fda000780c0ff */
[----:B------:R-:W-:Y:S05]  /*b4d0*/  @P0 BRA `(.L_x_288) ;  /* 0xffffff5c00380947 */ /* 0x000fea000383ffff */
[----:B------:R-:W-:Y:S05]  /*b4e0*/  EXIT ;  /* 0x000000000000794d */ /* 0x000fea0003800000 */
.L_x_7:
[----:B0-----:R-:W-:Y:S01]  /*b4f0*/  ULDC.64 UR4, c[0x0][0x650] ;  /* 0x0001940000047ab9 */ /* 0x001fe20000000a00 */
[----:B------:R-:W-:Y:S01]  /*b500*/  PRMT R8, RZ, 0x7610, R8 ;  /* 0x00007610ff087816 */ /* 0x000fe20000000008 */
[----:B------:R-:W-:Y:S01]  /*b510*/  IMAD.MOV.U32 R12, RZ, RZ, -0x1 ;  /* 0xffffffffff0c7424 */ /* 0x000fe200078e00ff */
[----:B------:R-:W-:Y:S01]  /*b520*/  ISETP.GE.U32.AND P0, PT, R16, UR4, PT ;  /* 0x0000000410007c0c */ /* 0x000fe2000bf06070 */
[----:B------:R-:W-:Y:S02]  /*b530*/  IMAD.MOV.U32 R6, RZ, RZ, -0x1 ;  /* 0xffffffffff067424 */ /* 0x000fe400078e00ff */
[----:B------:R-:W-:Y:S01]  /*b540*/  IMAD.MOV.U32 R13, RZ, RZ, -0x1 ;  /* 0xffffffffff0d7424 */ /* 0x000fe200078e00ff */
        /* <DEDUP_REMOVED lines=20> */
.L_x_290:
[----:B------:R-:W0:Y:S01]  /*b690*/  LDC.64 R28, c[0x0][0x640] ;  /* 0x00019000ff1c7b82 */ /* 0x000e220000000a00 */
[-CC-:B------:R-:W-:Y:S01]  /*b6a0*/  SHF.R.U64 R21, R12, R6.reuse, R13.reuse ;  /* 0x000000060c157219 */ /* 0x180fe2000000120d */
[----:B------:R-:W-:Y:S01]  /*b6b0*/  IMAD.MOV.U32 R30, RZ, RZ, 0x1 ;  /* 0x00000001ff1e7424 */ /* 0x000fe200078e00ff */
[----:B------:R-:W-:Y:S02]  /*b6c0*/  SHF.R.U32.HI R6, RZ, R6, R13 ;  /* 0x00000006ff067219 */ /* 0x000fe4000001160d */
[----:B------:R-:W-:-:S03]  /*b6d0*/  IADD3 R11, P0, RZ, -R21, RZ ;  /* 0x80000015ff0b7210 */ /* 0x000fc60007f1e0ff */
[----:B------:R-:W1:Y:S01]  /*b6e0*/  LDC R10, c[0x0][0x618] ;  /* 0x00018600ff0a7b82 */ /* 0x000e620000000800 */
[----:B------:R-:W-:-:S05]  /*b6f0*/  IADD3.X R9, RZ, ~R6, RZ, P0, !PT ;  /* 0x80000006ff097210 */ /* 0x000fca00007fe4ff */
[-C--:B------:R-:W-:Y:S02]  /*b700*/  IMAD R6, R9, R22.reuse, RZ ;  /* 0x0000001609067224 */ /* 0x080fe400078e02ff */
[----:B------:R-:W2:Y:S01]  /*b710*/  LDC R12, c[0x0][0x608] ;  /* 0x00018200ff0c7b82 */ /* 0x000ea20000000800 */
[----:B------:R-:W-:-:S04]  /*b720*/  IMAD.WIDE.U32 R8, R11, R22, R16 ;  /* 0x000000160b087225 */ /* 0x000fc800078e0010 */
[----:B------:R-:W-:-:S03]  /*b730*/  IMAD R11, R11, R23, R6 ;  /* 0x000000170b0b7224 */ /* 0x000fc600078e0206 */
[----:B------:R-:W3:Y:S01]  /*b740*/  LDC R27, c[0x0][0x658] ;  /* 0x00019600ff1b7b82 */ /* 0x000ee20000000800 */
[----:B------:R-:W-:Y:S01]  /*b750*/  IMAD.IADD R9, R9, 0x1, R11 ;  /* 0x0000000109097824 */ /* 0x000fe200078e020b */
[----:B0-----:R-:W-:-:S04]  /*b760*/  ISETP.NE.U32.AND P0, PT, R28, RZ, PT ;  /* 0x000000ff1c00720c */ /* 0x001fc80003f05070 */
[----:B------:R-:W-:Y:S02]  /*b770*/  ISETP.NE.AND.EX P0, PT, R29, RZ, PT, P0 ;  /* 0x000000ff1d00720c */ /* 0x000fe40003f05300 */
[----:B------:R-:W0:Y:S01]  /*b780*/  LDC R22, c[0x0][0x600] ;  /* 0x00018000ff167b82 */ /* 0x000e220000000800 */
[-CC-:B-1----:R-:W-:Y:S01]  /*b790*/  SHF.R.U64 R14, R8, R10.reuse, R9.reuse ;  /* 0x0000000a080e7219 */ /* 0x182fe20000001209 */
[----:B------:R-:W-:Y:S01]  /*b7a0*/  IMAD.MOV.U32 R8, RZ, RZ, -0x1 ;  /* 0xffffffffff087424 */ /* 0x000fe200078e00ff */
[----:B------:R-:W-:-:S05]  /*b7b0*/  SHF.R.U32.HI R9, RZ, R10, R9 ;  /* 0x0000000aff097219 */ /* 0x000fca0000011609 */
[----:B------:R-:W1:Y:S01]  /*b7c0*/  LDC R24, c[0x0][0x648] ;  /* 0x00019200ff187b82 */ /* 0x000e620000000800 */
[-CC-:B--2---:R-:W-:Y:S02]  /*b7d0*/  SHF.R.U64 R23, R14, R12.reuse, R9.reuse ;  /* 0x0000000c0e177219 */ /* 0x184fe40000001209 */
[----:B------:R-:W-:-:S05]  /*b7e0*/  SHF.R.U32.HI R6, RZ, R12, R9 ;  /* 0x0000000cff067219 */ /* 0x000fca0000011609 */
[----:B------:R-:W2:Y:S01]  /*b7f0*/  LDC R26, c[0x0][0x638] ;  /* 0x00018e00ff1a7b82 */ /* 0x000ea20000000800 */
[-C--:B---3--:R-:W-:Y:S02]  /*b800*/  SHF.L.U32 R8, R8, R27.reuse, RZ ;  /* 0x0000001b08087219 */ /* 0x088fe400000006ff */
[-CC-:B------:R-:W-:Y:S02]  /*b810*/  SHF.R.U64 R25, R23, R27.reuse, R6.reuse ;  /* 0x0000001b17197219 */ /* 0x180fe40000001206 */
[----:B------:R-:W-:Y:S02]  /*b820*/  LOP3.LUT R32, RZ, R8, RZ, 0x33, !PT ;  /* 0x00000008ff207212 */ /* 0x000fe400078e33ff */
[----:B------:R-:W-:Y:S01]  /*b830*/  SHF.R.U32.HI R9, RZ, R27, R6 ;  /* 0x0000001bff097219 */ /* 0x000fe20000011606 */
[----:B------:R-:W3:Y:S01]  /*b840*/  LDC R31, c[0x0][0x610] ;  /* 0x00018400ff1f7b82 */ /* 0x000ee20000000800 */
[----:B------:R-:W-:Y:S01]  /*b850*/  IMAD.MOV.U32 R8, RZ, RZ, R25 ;  /* 0x000000ffff087224 */ /* 0x000fe200078e0019 */
[----:B------:R-:W-:Y:S06]  /*b860*/  @!P0 BRA `(.L_x_291) ;  /* 0x0000000000288947 */ /* 0x000fec0003800000 */
        /* <DEDUP_REMOVED lines=10> */
.L_x_291:
[----:B------:R-:W-:Y:S01]  /*b910*/  ISETP.NE.AND P0, PT, R2, 0x1, PT ;  /* 0x000000010200780c */ /* 0x000fe20003f05270 */
[----:B------:R-:W-:Y:S01]  /*b920*/  IMAD.MOV.U32 R13, RZ, RZ, R21 ;  /* 0x000000ffff0d7224 */ /* 0x000fe200078e0015 */
[----:B-1----:R-:W-:Y:S01]  /*b930*/  SHF.R.U64 R6, R8, R24, R9 ;  /* 0x0000001808067219 */ /* 0x002fe20000001209 */
[----:B0-----:R-:W-:Y:S01]  /*b940*/  VIADD R9, R22, 0xffffffff ;  /* 0xffffffff16097836 */ /* 0x001fe20000000000 */
[----:B------:R-:W-:Y:S02]  /*b950*/  SHF.L.U32 R30, R30, R27, RZ ;  /* 0x0000001b1e1e7219 */ /* 0x000fe400000006ff */
[----:B------:R-:W-:Y:S02]  /*b960*/  LOP3.LUT R5, R23, R32, RZ, 0xc0, !PT ;  /* 0x0000002017057212 */ /* 0x000fe400078ec0ff */
[----:B------:R-:W-:-:S03]  /*b970*/  IADD3 R8, -R6, RZ, RZ ;  /* 0x000000ff06087210 */ /* 0x000fc60007ffe1ff */
[----:B------:R-:W-:Y:S01]  /*b980*/  IMAD R6, R30, R6, R5 ;  /* 0x000000061e067224 */ /* 0x000fe200078e0205 */
[----:B------:R-:W-:Y:S01]  /*b990*/  LOP3.LUT R5, R14, R9, RZ, 0xc0, !PT ;  /* 0x000000090e057212 */ /* 0x000fe200078ec0ff */
[----:B------:R-:W-:Y:S02]  /*b9a0*/  @P0 IMAD R3, R7, R20, R4 ;  /* 0x0000001407030224 */ /* 0x000fe400078e0204 */
[----:B--2---:R-:W-:Y:S02]  /*b9b0*/  IMAD R4, R8, R26, R25 ;  /* 0x0000001a08047224 */ /* 0x004fe400078e0219 */
[----:B---3--:R-:W-:Y:S02]  /*b9c0*/  IMAD R3, R6, R31, R3 ;  /* 0x0000001f06037224 */ /* 0x008fe400078e0203 */
[----:B------:R-:W-:Y:S02]  /*b9d0*/  IMAD R4, R4, R22, R5 ;  /* 0x0000001604047224 */ /* 0x000fe400078e0205 */
[----:B------:R-:W-:-:S03]  /*b9e0*/  IMAD.MOV.U32 R8, RZ, RZ, 0x1 ;  /* 0x00000001ff087424 */ /* 0x000fc600078e00ff */
[----:B------:R-:W-:Y:S02]  /*b9f0*/  SEL R6, R4, R3, !P0 ;  /* 0x0000000304067207 */ /* 0x000fe40004000000 */
[----:B------:R-:W-:-:S07]  /*ba00*/  SEL R12, R3, R4, !P0 ;  /* 0x00000004030c7207 */ /* 0x000fce0004000000 */
.L_x_289:
[----:B------:R-:W-:-:S08]  /*ba10*/  NOP ;  /* 0x0000000000007918 */ /* 0x000fd00000000000 */
[----:B------:R-:W0:-:S00]  /*ba20*/  USETMAXREG.DEALLOC.CTAPOOL 0x28 ;  /* 0x00000028000079c8 */ /* 0x000e0000080e0500 */
[----:B0-----:R-:W-:-:S13]  /*ba30*/  ISETP.NE.AND P0, PT, R0, RZ, PT ;  /* 0x000000ff0000720c */ /* 0x001fda0003f05270 */
[----:B------:R-:W-:Y:S05]  /*ba40*/  @P0 EXIT ;  /* 0x000000000000094d */ /* 0x000fea0003800000 */
[----:B------:R-:W-:Y:S01]  /*ba50*/  LOP3.LUT P0, RZ, R8, 0xff, RZ, 0xc0, !PT ;  /* 0x000000ff08ff7812 */ /* 0x000fe2000780c0ff */
[----:B------:R-:W-:Y:S02]  /*ba60*/  IMAD.MOV.U32 R10, RZ, RZ, 0x1 ;  /* 0x00000001ff0a7424 */ /* 0x000fe400078e00ff */
[----:B------:R-:W-:-:S10]  /*ba70*/  IMAD.MOV.U32 R9, RZ, RZ, RZ ;  /* 0x000000ffff097224 */ /* 0x000fd400078e00ff */
[----:B------:R-:W-:Y:S05]  /*ba80*/  @!P0 BRA `(.L_x_292) ;  /* 0x0000000c00b48947 */ /* 0x000fea0003800000 */
[----:B------:R-:W0:Y:S01]  /*ba90*/  LDC R0, c[0x0][0x28c] ;  /* 0x0000a300ff007b82 */ /* 0x000e220000000800 */
[----:B------:R-:W-:Y:S01]  /*baa0*/  ULDC UR5, c[0x0][0x658] ;  /* 0x0001960000057ab9 */ /* 0x000fe20000000800 */
[----:B------:R-:W-:Y:S01]  /*bab0*/  UMOV UR11, 0xffffffff ;  /* 0xffffffff000b7882 */ /* 0x000fe20000000000 */
[----:B------:R-:W-:Y:S01]  /*bac0*/  UMOV UR14, 0x1 ;  /* 0x00000001000e7882 */ /* 0x000fe20000000000 */
[----:B------:R-:W-:Y:S01]  /*bad0*/  USHF.L.U32 UR11, UR11, UR5, URZ ;  /* 0x000000050b0b7299 */ /* 0x000fe2000800063f */
[----:B------:R-:W-:Y:S01]  /*bae0*/  BSSY B0, `(.L_x_292) ;  /* 0x00000e7000007945 */ /* 0x000fe20003800000 */
[----:B------:R-:W-:Y:S01]  /*baf0*/  ULDC UR9, c[0x0][0xc] ;  /* 0x0000030000097ab9 */ /* 0x000fe20000000800 */
[----:B------:R-:W-:Y:S01]  /*bb00*/  ULDC UR12, c[0x0][0x10] ;  /* 0x00000400000c7ab9 */ /* 0x000fe20000000800 */
[----:B------:R-:W1:Y:S01]  /*bb10*/  S2UR UR8, SR_CgaCtaId ;  /* 0x00000000000879c3 */ /* 0x000e620000008800 */
[----:B------:R-:W-:Y:S01]  /*bb20*/  ULOP3.LUT UR13, URZ, UR11, URZ, 0x33, !UPT ;  /* 0x0000000b3f0d7292 */ /* 0x000fe2000f8e333f */
[----:B------:R-:W-:Y:S01]  /*bb30*/  LOP3.LUT R11, R19, 0x2, RZ, 0xfc, !PT ;  /* 0x00000002130b7812 */ /* 0x000fe200078efcff */
[----:B------:R-:W-:Y:S01]  /*bb40*/  IMAD.MOV.U32 R10, RZ, RZ, 0x1 ;  /* 0x00000001ff0a7424 */ /* 0x000fe200078e00ff */
[----:B------:R-:W-:Y:S01]  /*bb50*/  ULDC UR4, c[0x0][0x600] ;  /* 0x0001800000047ab9 */ /* 0x000fe20000000800 */
[----:B------:R-:W-:Y:S01]  /*bb60*/  IMAD.MOV.U32 R9, RZ, RZ, RZ ;  /* 0x000000ffff097224 */ /* 0x000fe200078e00ff */
[----:B------:R-:W-:Y:S01]  /*bb70*/  UMOV UR30, 0x5 ;  /* 0x00000005001e7882 */ /* 0x000fe20000000000 */
[----:B------:R-:W-:-:S02]  /*bb80*/  UIADD3 UR4, UR4, -0x1, URZ ;  /* 0xffffffff04047890 */ /* 0x000fc4000fffe03f */
[----:B------:R-:W-:Y:S01]  /*bb90*/  USHF.L.U32 UR5, UR14, UR5, URZ ;  /* 0x000000050e057299 */ /* 0x000fe2000800063f */
[----:B------:R-:W-:Y:S01]  /*bba0*/  ULDC.64 UR40, c[0x0][0x198] ;  /* 0x0000660000287ab9 */ /* 0x000fe20000000a00 */
[----:B0-----:R-:W-:-:S05]  /*bbb0*/  VIADD R0, R0, 0x7f ;  /* 0x0000007f00007836 */ /* 0x001fca0000000000 */
[----:B------:R-:W-:Y:S01]  /*bbc0*/  SHF.R.S32.HI R3, RZ, 0x1f, R0 ;  /* 0x0000001fff037819 */ /* 0x000fe20000011400 */
[----:B-1----:R-:W-:-:S03]  /*bbd0*/  ULOP3.LUT UR10, UR8, 0x1, URZ, 0xc0, !UPT ;  /* 0x00000001080a7892 */ /* 0x002fc6000f8ec03f */
[----:B------:R-:W-:Y:S01]  /*bbe0*/  LEA.HI R3, R3, R0, RZ, 0x7 ;  /* 0x0000000003037211 */ /* 0x000fe200078f38ff */
[----:B------:R-:W-:Y:S01]  /*bbf0*/  USHF.R.U32.HI UR37, URZ, 0x1, UR8 ;  /* 0x000000013f257899 */ /* 0x000fe20008011608 */
[----:B------:R-:W-:Y:S01]  /*bc00*/  IMAD.MOV.U32 R0, RZ, RZ, 0x1 ;  /* 0x00000001ff007424 */ /* 0x000fe200078e00ff */
[----:B------:R-:W-:Y:S01]  /*bc10*/  USHF.L.U32 UR6, UR8, 0x6, URZ ;  /* 0x0000000608067899 */ /* 0x000fe2000800063f */
[--C-:B------:R-:W-:Y:S01]  /*bc20*/  SHF.R.S32.HI R8, RZ, 0x7, R3.reuse ;  /* 0x00000007ff087819 */ /* 0x100fe20000011403 */
[----:B------:R-:W-:Y:S02]  /*bc30*/  USHF.L.U32 UR7, UR8, 0xc, URZ ;  /* 0x0000000c08077899 */ /* 0x000fe4000800063f */
[----:B------:R-:W-:Y:S01]  /*bc40*/  ULOP3.LUT UR8, UR8, 0xfffffffe, URZ, 0xc0, !UPT ;  /* 0xfffffffe08087892 */ /* 0x000fe2000f8ec03f */
[----:B------:R-:W-:Y:S01]  /*bc50*/  PRMT R3, R0, 0x7610, R3 ;  /* 0x0000761000037816 */ /* 0x000fe20000000003 */
[----:B------:R-:W-:Y:S01]  /*bc60*/  UISETP.GT.U32.AND UP0, UPT, UR10, 0xffff, UPT ;  /* 0x0000ffff0a00788c */ /* 0x000fe2000bf04070 */
[----:B------:R-:W-:Y:S01]  /*bc70*/  IADD3 R0, R8, 0x1, RZ ;  /* 0x0000000108007810 */ /* 0x000fe20007ffe0ff */
[----:B------:R-:W-:-:S02]  /*bc80*/  USHF.L.U32 UR21, UR14, UR8, URZ ;  /* 0x000000080e157299 */ /* 0x000fc4000800063f */
[----:B------:R-:W-:Y:S02]  /*bc90*/  ULOP3.LUT UR11, UR8, 0x1, URZ, 0xfc, !UPT ;  /* 0x00000001080b7892 */ /* 0x000fe4000f8efc3f */
[----:B------:R-:W-:Y:S02]  /*bca0*/  UIMAD.WIDE.U32 UR8, UR9, UR12, URZ ;  /* 0x0000000c090872a5 */ /* 0x000fe4000f8e003f */
[----:B------:R-:W-:Y:S01]  /*bcb0*/  USEL UR10, UR10, 0xffff, !UP0 ;  /* 0x0000ffff0a0a7887 */ /* 0x000fe2000c000000 */
[----:B------:R-:W-:Y:S01]  /*bcc0*/  ULDC UR12, c[0x0][0x14] ;  /* 0x00000500000c7ab9 */ /* 0x000fe20000000800 */
[----:B------:R-:W-:Y:S02]  /*bcd0*/  USHF.L.U32 UR11, UR14, UR11, URZ ;  /* 0x0000000b0e0b7299 */ /* 0x000fe4000800063f */
[----:B------:R-:W-:Y:S02]  /*bce0*/  UIMAD.WIDE.U32 UR38, UR8, UR12, URZ ;  /* 0x0000000c082672a5 */ /* 0x000fe4000f8e003f */
[----:B------:R-:W-:-:S02]  /*bcf0*/  UIMAD UR29, UR9, UR12, URZ ;  /* 0x0000000c091d72a4 */ /* 0x000fc4000f8e023f */
[----:B------:R-:W-:Y:S02]  /*bd00*/  ULOP3.LUT UR10, UR10, 0xffff, URZ, 0xc0, !UPT ;  /* 0x0000ffff0a0a7892 */ /* 0x000fe4000f8ec03f */
[----:B------:R-:W-:Y:S02]  /*bd10*/  ULOP3.LUT UR6, UR6, 0x40, URZ, 0xc0, !UPT ;  /* 0x0000004006067892 */ /* 0x000fe4000f8ec03f */
[----:B------:R-:W-:Y:S02]  /*bd20*/  ULOP3.LUT UR7, UR7, 0x1000, URZ, 0xc0, !UPT ;  /* 0x0000100007077892 */ /* 0x000fe4000f8ec03f */
[----:B------:R-:W-:Y:S02]  /*bd30*/  ULOP3.LUT UR21, UR21, UR11, URZ, 0xfc, !UPT ;  /* 0x0000000b15157292 */ /* 0x000fe4000f8efc3f */
[----:B------:R-:W-:Y:S02]  /*bd40*/  UIADD3 UR29, UR39, UR29, URZ ;  /* 0x0000001d271d7290 */ /* 0x000fe4000fffe03f */
[----:B------:R-:W-:-:S12]  /*bd50*/  USHF.L.U32 UR30, UR30, UR10, URZ ;  /* 0x0000000a1e1e7299 */ /* 0x000fd8000800063f */
.L_x_303:
[----:B------:R-:W-:-:S03]  /*bd60*/  UMOV UR8, 0xffffffff ;  /* 0xffffffff00087882 */ /* 0x000fc60000000000 */
[----:B------:R-:W-:Y:S05]  /*bd70*/  BRA.DIV UR8, `(.L_x_293) ;  /* 0x0000000e08987947 */ /* 0x000fea000b800000 */
[----:B------:R-:W-:-:S13]  /*bd80*/  ELECT P6, URZ, PT ;  /* 0x00000000003f782f */ /* 0x000fda00038c0000 */
.L_x_312:
[----:B------:R-:W0:Y:S01]  /*bd90*/  LDC R4, c[0x0][0x28c] ;  /* 0x0000a300ff047b82 */ /* 0x000e220000000800 */
[----:B------:R-:W-:Y:S01]  /*bda0*/  BSSY B1, `(.L_x_294) ;  /* 0x0000048000017945 */ /* 0x000fe20003800000 */
[----:B0-----:R-:W-:-:S13]  /*bdb0*/  ISETP.LT.OR P6, PT, R4, 0x1, !P6 ;  /* 0x000000010400780c */ /* 0x001fda00077c1670 */
[----:B------:R-:W-:Y:S05]  /*bdc0*/  @P6 BRA `(.L_x_295) ;  /* 0x0000000400146947 */ /* 0x000fea0003800000 */
[----:B------:R-:W-:Y:S01]  /*bdd0*/  LEA R12, R12, UR37, 0x1 ;  /* 0x000000250c0c7c11 */ /* 0x000fe2000f8e08ff */
[----:B------:R-:W-:Y:S01]  /*bde0*/  IMAD.MOV.U32 R22, RZ, RZ, RZ ;  /* 0x000000ffff167224 */ /* 0x000fe200078e00ff */
[----:B------:R-:W-:Y:S01]  /*bdf0*/  LEA R15, R6, UR6, 0x7 ;  /* 0x00000006060f7c11 */ /* 0x000fe2000f8e38ff */
[----:B------:R-:W-:Y:S02]  /*be00*/  IMAD.MOV.U32 R4, RZ, RZ, R0 ;  /* 0x000000ffff047224 */ /* 0x000fe400078e0000 */
[----:B------:R-:W-:Y:S02]  /*be10*/  IMAD.MOV.U32 R5, RZ, RZ, R10 ;  /* 0x000000ffff057224 */ /* 0x000fe400078e000a */
[----:B------:R-:W-:Y:S02]  /*be20*/  IMAD.MOV.U32 R6, RZ, RZ, R9 ;  /* 0x000000ffff067224 */ /* 0x000fe400078e0009 */
[----:B------:R-:W-:-:S07]  /*be30*/  IMAD.SHL.U32 R14, R12, 0x80, RZ ;  /* 0x000000800c0e7824 */ /* 0x000fce00078e00ff */
.L_x_298:
[----:B------:R-:W0:Y:S01]  /*be40*/  S2R R12, SR_CgaCtaId ;  /* 0x00000000000c7919 */ /* 0x000e220000008800 */
[----:B------:R-:W-:Y:S02]  /*be50*/  MOV R7, 0x400 ;  /* 0x0000040000077802 */ /* 0x000fe40000000f00 */
[----:B------:R-:W-:Y:S02]  /*be60*/  LOP3.LUT P1, RZ, R18, 0x7f, RZ, 0xc0, !PT ;  /* 0x0000007f12ff7812 */ /* 0x000fe4000782c0ff */
[----:B0-----:R-:W-:Y:S02]  /*be70*/  LEA R21, R12, R7, 0x18 ;  /* 0x000000070c157211 */ /* 0x001fe400078ec0ff */
[----:B------:R-:W-:-:S09]  /*be80*/  SHF.L.U32 R7, R5, 0x1f, RZ ;  /* 0x0000001f05077819 */ /* 0x000fd200000006ff */
[----:B------:R-:W0:Y:S01]  /*be90*/  @!P1 LDC R12, c[0x0][0x500] ;  /* 0x00014000ff0c9b82 */ /* 0x000e220000000800 */
[----:B------:R-:W-:-:S04]  /*bea0*/  IMAD R20, R6, 0x8, R21 ;  /* 0x0000000806147824 */ /* 0x000fc800078e0215 */
[----:B------:R-:W1:Y:S02]  /*beb0*/  SYNCS.PHASECHK.TRANS64.TRYWAIT P0, [R20+URZ+0x10], R7 ;  /* 0x00001007140075a7 */ /* 0x000e64000800017f */
[----:B-1----:R-:W-:Y:S05]  /*bec0*/  @!P0 BRA `(.L_x_296) ;  /* 0x0000000c00648947 */ /* 0x002fea0003800000 */
.L_x_313:
[----:B-1----:R-:W-:Y:S01]  /*bed0*/  PRMT R7, R11, 0x9910, RZ ;  /* 0x000099100b077816 */ /* 0x002fe200000000ff */
[----:B0-----:R0:W-:Y:S03]  /*bee0*/  @!P1 SYNCS.ARRIVE.TRANS64 RZ, [R20+URZ], R12 ;  /* 0x0000000c14ff99a7 */ /* 0x0011e6000800003f */
[----:B------:R-:W-:-:S13]  /*bef0*/  ISETP.NE.AND P0, PT, R7, 0x2, PT ;  /* 0x000000020700780c */ /* 0x000fda0003f05270 */
[----:B0-----:R-:W-:Y:S05]  /*bf00*/  @P0 BRA `(.L_x_297) ;  /* 0x0000000000040947 */ /* 0x001fea0003800000 */
[----:B------:R-:W-:Y:S01]  /*bf10*/  BPT.TRAP 0x1 ;  /* 0x000000040000795c */ /* 0x000fe20000300000 */
.L_x_297:
[----:B------:R-:W-:Y:S01]  /*bf20*/  LEA R7, R6, UR37, 0x2 ;  /* 0x0000002506077c11 */ /* 0x000fe2000f8e10ff */
[----:B------:R-:W-:Y:S01]  /*bf30*/  VIADD R4, R4, 0xffffffff ;  /* 0xffffffff04047836 */ /* 0x000fe20000000000 */
[----:B------:R-:W-:Y:S01]  /*bf40*/  LEA R12, R6, UR7, 0xe ;  /* 0x00000007060c7c11 */ /* 0x000fe2000f8e70ff */
[----:B------:R-:W-:Y:S01]  /*bf50*/  UIADD3 UR14, UP0, UR40, 0xf0, URZ ;  /* 0x000000f0280e7890 */ /* 0x000fe2000ff1e03f */
[----:B------:R-:W-:Y:S01]  /*bf60*/  R2UR UR34, R22 ;  /* 0x00000000162272ca */ /* 0x000fe200000e0000 */
[----:B------:R-:W-:Y:S01]  /*bf70*/  IMAD.SHL.U32 R7, R7, 0x2000, RZ ;  /* 0x0000200007077824 */ /* 0x000fe200078e00ff */
[----:B------:R-:W-:Y:S01]  /*bf80*/  R2UR UR33, R20 ;  /* 0x00000000142172ca */ /* 0x000fe200000e0000 */
[----:B------:R-:W-:Y:S01]  /*bf90*/  IMAD R12, R12, 0x2, R21 ;  /* 0x000000020c0c7824 */ /* 0x000fe200078e0215 */
[----:B------:R-:W-:Y:S01]  /*bfa0*/  R2UR UR36, R13 ;  /* 0x000000000d2472ca */ /* 0x000fe200000e0000 */
[----:B------:R-:W-:Y:S01]  /*bfb0*/  UIADD3 UR42, UP1, UR40, 0x1f0, URZ ;  /* 0x000001f0282a7890 */ /* 0x000fe2000ff3e03f */
[----:B------:R-:W-:Y:S01]  /*bfc0*/  LEA R7, R7, R21, 0x1 ;  /* 0x0000001507077211 */ /* 0x000fe200078e08ff */
[----:B------:R-:W-:Y:S01]  /*bfd0*/  UIADD3.X UR15, URZ, UR41, URZ, UP0, !UPT ;  /* 0x000000293f0f7290 */ /* 0x000fe200087fe43f */
[----:B------:R-:W-:Y:S01]  /*bfe0*/  R2UR UR8, R12 ;  /* 0x000000000c0872ca */ /* 0x000fe200000e0000 */
[----:B------:R-:W-:Y:S01]  /*bff0*/  UPRMT UR31, URZ, 0x5410, UR30 ;  /* 0x000054103f1f7896 */ /* 0x000fe2000800001e */
[----:B------:R-:W-:Y:S01]  /*c000*/  R2UR UR24, R7 ;  /* 0x00000000071872ca */ /* 0x000fe200000e0000 */
[----:B------:R-:W-:Y:S01]  /*c010*/  UIADD3.X UR43, URZ, UR41, URZ, UP1, !UPT ;  /* 0x000000293f2b7290 */ /* 0x000fe20008ffe43f */
[----:B------:R-:W-:Y:S01]  /*c020*/  R2UR UR35, R14 ;  /* 0x000000000e2372ca */ /* 0x000fe200000e0000 */
[----:B------:R-:W-:Y:S01]  /*c030*/  UIADD3 UR26, UR34, 0x40, URZ ;  /* 0x00000040221a7890 */ /* 0x000fe2000fffe03f */
[----:B------:R-:W-:Y:S01]  /*c040*/  R2UR UR19, R15 ;  /* 0x000000000f1372ca */ /* 0x000fe200000e0000 */
[----:B------:R-:W-:Y:S01]  /*c050*/  UPRMT UR44, URZ, 0x5410, UR21 ;  /* 0x000054103f2c7896 */ /* 0x000fe20008000015 */
[----:B------:R-:W-:Y:S01]  /*c060*/  ISETP.GT.AND P1, PT, R4, 0x1, PT ;  /* 0x000000010400780c */ /* 0x000fe20003f24270 */
[----:B------:R-:W-:Y:S01]  /*c070*/  VIADD R6, R6, 0x1 ;  /* 0x0000000106067836 */ /* 0x000fe20000000000 */
[----:B------:R-:W-:Y:S01]  /*c080*/  UMOV UR22, 0x0 ;  /* 0x0000000000167882 */ /* 0x000fe20000000000 */
[----:B------:R-:W-:Y:S01]  /*c090*/  UMOV UR23, 0x10000000 ;  /* 0x1000000000177882 */ /* 0x000fe20000000000 */
[----:B------:R-:W-:Y:S01]  /*c0a0*/  UMOV UR25, UR33 ;  /* 0x0000002100197c82 */ /* 0x000fe20008000000 */
[----:B------:R-:W-:Y:S01]  /*c0b0*/  UIADD3 UR16, UR8, 0x20100, URZ ;  /* 0x0002010008107890 */ /* 0x000fe2000fffe03f */
[----:B------:R-:W-:Y:S01]  /*c0c0*/  ISETP.NE.AND P0, PT, R6, 0x2, PT ;  /* 0x000000020600780c */ /* 0x000fe20003f05270 */
[----:B------:R-:W-:Y:S01]  /*c0d0*/  UIADD3 UR32, UR24, 0x100, URZ ;  /* 0x0000010018207890 */ /* 0x000fe2000fffe03f */
[----:B------:R-:W-:Y:S01]  /*c0e0*/  VIADD R22, R22, 0x80 ;  /* 0x0000008016167836 */ /* 0x000fe20000000000 */
[----:B------:R-:W-:Y:S01]  /*c0f0*/  UIADD3 UR24, UR24, 0x8100, URZ ;  /* 0x0000810018187890 */ /* 0x000fe2000fffe03f */
[----:B------:R-:W-:Y:S01]  /*c100*/  SEL R12, RZ, 0x1, P0 ;  /* 0x00000001ff0c7807 */ /* 0x000fe20000000000 */
[----:B------:R-:W-:Y:S01]  /*c110*/  UIADD3 UR8, UR8, 0x24100, URZ ;  /* 0x0002410008087890 */ /* 0x000fe2000fffe03f */
[----:B------:R-:W-:Y:S01]  /*c120*/  SEL R6, R6, RZ, P0 ;  /* 0x000000ff06067207 */ /* 0x000fe20000000000 */
[----:B------:R-:W-:Y:S01]  /*c130*/  UMOV UR28, UR36 ;  /* 0x00000024001c7c82 */ /* 0x000fe20008000000 */
[----:B------:R-:W-:Y:S01]  /*c140*/  UMOV UR27, UR35 ;  /* 0x00000023001b7c82 */ /* 0x000fe20008000000 */
[----:B------:R-:W-:Y:S01]  /*c150*/  UMOV UR17, UR33 ;  /* 0x0000002100117c82 */ /* 0x000fe20008000000 */
[----:B------:R-:W-:Y:S01]  /*c160*/  UMOV UR18, UR34 ;  /* 0x0000002200127c82 */ /* 0x000fe20008000000 */
[----:B------:R-:W-:Y:S01]  /*c170*/  UMOV UR20, UR36 ;  /* 0x0000002400147c82 */ /* 0x000fe20008000000 */
[----:B------:R0:W-:Y:S01]  /*c180*/  UTMALDG.3D.MULTICAST [UR32], [UR14], UR31, desc[UR22] ;  /* 0x000016200e0073b4 */ /* 0x0001e2000801181f */
[----:B------:R-:W-:Y:S01]  /*c190*/  UMOV UR9, UR33 ;  /* 0x0000002100097c82 */ /* 0x000fe20008000000 */
[----:B------:R-:W-:Y:S01]  /*c1a0*/  UMOV UR11, UR19 ;  /* 0x00000013000b7c82 */ /* 0x000fe20008000000 */
[----:B------:R-:W-:Y:S01]  /*c1b0*/  UMOV UR12, UR36 ;  /* 0x00000024000c7c82 */ /* 0x000fe20008000000 */
[----:B------:R-:W-:Y:S01]  /*c1c0*/  UMOV UR10, UR26 ;  /* 0x0000001a000a7c82 */ /* 0x000fe20008000000 */
[----:B------:R-:W-:Y:S01]  /*c1d0*/  LOP3.LUT R5, R5, R12, RZ, 0x3c, !PT ;  /* 0x0000000c05057212 */ /* 0x000fe200078e3cff */
[----:B------:R0:W-:Y:S01]  /*c1e0*/  UTMALDG.3D.MULTICAST [UR24], [UR14], UR31, desc[UR22] ;  /* 0x000016180e0073b4 */ /* 0x0001e2000801181f */
[----:B------:R0:W-:Y:S01]  /*c1f0*/  UTMALDG.3D.MULTICAST [UR16], [UR42], UR44, desc[UR22] ;  /* 0x000016102a0073b4 */ /* 0x0001e2000801182c */
[----:B------:R0:W-:Y:S02]  /*c200*/  UTMALDG.3D.MULTICAST [UR8], [UR42], UR44, desc[UR22] ;  /* 0x000016082a0073b4 */ /* 0x0001e4000801182c */
[----:B0-----:R-:W-:Y:S05]  /*c210*/  @P1 BRA `(.L_x_298) ;  /* 0xfffffffc00081947 */ /* 0x001fea000383ffff */
.L_x_295:
[----:B------:R-:W-:Y:S05]  /*c220*/  BSYNC B1 ;  /* 0x0000000000017941 */ /* 0x000fea0003800000 */
.L_x_294:
[----:B------:R-:W-:Y:S01]  /*c230*/  LOP3.LUT P1, RZ, R3, 0xff, RZ, 0xc0, !PT ;  /* 0x000000ff03ff7812 */ /* 0x000fe2000782c0ff */
[----:B------:R-:W-:Y:S01]  /*c240*/  IMAD.IADD R9, R8, 0x1, R9 ;  /* 0x0000000108097824 */ /* 0x000fe200078e0209 */
[----:B------:R-:W-:Y:S01]  /*c250*/  IADD3 R16, P2, R16, UR38, RZ ;  /* 0x0000002610107c10 */ /* 0x000fe2000ff5e0ff */
[----:B------:R-:W-:Y:S01]  /*c260*/  ULDC.64 UR8, c[0x0][0x650] ;  /* 0x0001940000087ab9 */ /* 0x000fe20000000a00 */
[----:B------:R-:W-:Y:S01]  /*c270*/  BSSY B1, `(.L_x_299) ;  /* 0x000006b000017945 */ /* 0x000fe20003800000 */
[----:B------:R-:W-:Y:S01]  /*c280*/  IMAD.MOV.U32 R12, RZ, RZ, -0x1 ;  /* 0xffffffffff0c7424 */ /* 0x000fe200078e00ff */
[----:B------:R-:W-:Y:S01]  /*c290*/  SHF.R.U32.HI R3, RZ, 0x1, R9 ;  /* 0x00000001ff037819 */ /* 0x000fe20000011609 */
[----:B------:R-:W-:Y:S01]  /*c2a0*/  IMAD.MOV.U32 R6, RZ, RZ, -0x1 ;  /* 0xffffffffff067424 */ /* 0x000fe200078e00ff */
[----:B------:R-:W-:Y:S02]  /*c2b0*/  ISETP.GT.U32.AND P0, PT, R9, 0x1, PT ;  /* 0x000000010900780c */ /* 0x000fe40003f04070 */
[----:B------:R-:W-:-:S02]  /*c2c0*/  LOP3.LUT R3, R3, 0x1, RZ, 0xc0, !PT ;  /* 0x0000000103037812 */ /* 0x000fc400078ec0ff */
[----:B------:R-:W-:Y:S01]  /*c2d0*/  ISETP.LT.U32.AND P0, PT, R8, 0x2, P0 ;  /* 0x000000020800780c */ /* 0x000fe20000701070 */
[----:B------:R-:W0:Y:S01]  /*c2e0*/  @P1 S2R R5, SR_CgaCtaId ;  /* 0x0000000000051919 */ /* 0x000e220000008800 */
[----:B------:R-:W-:Y:S02]  /*c2f0*/  @P1 MOV R4, 0x400 ;  /* 0x0000040000041802 */ /* 0x000fe40000000f00 */
[----:B------:R-:W-:Y:S02]  /*c300*/  IADD3.X R17, R17, UR29, RZ, P2, !PT ;  /* 0x0000001d11117c10 */ /* 0x000fe400097fe4ff */
[----:B------:R-:W-:Y:S02]  /*c310*/  ISETP.GE.U32.AND P2, PT, R16, UR8, PT ;  /* 0x0000000810007c0c */ /* 0x000fe4000bf46070 */
[----:B------:R-:W-:Y:S02]  /*c320*/  MOV R13, 0xffffffff ;  /* 0xffffffff000d7802 */ /* 0x000fe40000000f00 */
[----:B------:R-:W-:-:S02]  /*c330*/  LOP3.LUT R9, R9, 0x1, RZ, 0xc0, !PT ;  /* 0x0000000109097812 */ /* 0x000fc400078ec0ff */
[----:B0-----:R-:W-:-:S04]  /*c340*/  @P1 LEA R4, R5, R4, 0x18 ;  /* 0x0000000405041211 */ /* 0x001fc800078ec0ff */
[----:B------:R0:W-:Y:S01]  /*c350*/  @P1 SYNCS.ARRIVE.TRANS64.A1T0 RZ, [R4+URZ+0x38], RZ ;  /* 0x000038ff04ff19a7 */ /* 0x0001e2000810003f */
[----:B------:R-:W-:Y:S02]  /*c360*/  ISETP.NE.U32.AND P1, PT, R3, 0x1, PT ;  /* 0x000000010300780c */ /* 0x000fe40003f25070 */
[----:B------:R-:W-:Y:S02]  /*c370*/  SEL R3, RZ, 0x1, !P0 ;  /* 0x00000001ff037807 */ /* 0x000fe40004000000 */
[----:B------:R-:W-:Y:S02]  /*c380*/  ISETP.GE.U32.AND.EX P0, PT, R17, UR9, PT, P2 ;  /* 0x0000000911007c0c */ /* 0x000fe4000bf06120 */
[----:B------:R-:W-:-:S04]  /*c390*/  ISETP.GT.U32.AND P1, PT, R8, 0x1, !P1 ;  /* 0x000000010800780c */ /* 0x000fc80004f24070 */
[----:B0-----:R-:W-:-:S04]  /*c3a0*/  SEL R4, RZ, 0x1, !P1 ;  /* 0x00000001ff047807 */ /* 0x001fc80004800000 */
[--C-:B------:R-:W-:Y:S02]  /*c3b0*/  LOP3.LUT R10, R4, R10, R3.reuse, 0x96, !PT ;  /* 0x0000000a040a7212 */ /* 0x100fe400078e9603 */
[----:B------:R-:W-:Y:S02]  /*c3c0*/  PRMT R4, RZ, 0x7610, R4 ;  /* 0x00007610ff047816 */ /* 0x000fe40000000004 */
[----:B------:R-:W-:Y:S01]  /*c3d0*/  PRMT R3, RZ, 0x7610, R3 ;  /* 0x00007610ff037816 */ /* 0x000fe20000000003 */
[----:B------:R-:W-:Y:S06]  /*c3e0*/  @P0 BRA `(.L_x_300) ;  /* 0x00000004004c0947 */ /* 0x000fec0003800000 */
[----:B------:R-:W0:Y:S01]  /*c3f0*/  S2R R14, SR_CTAID.X ;  /* 0x00000000000e7919 */ /* 0x000e220000002500 */
[----:B------:R-:W-:Y:S01]  /*c400*/  ULDC.64 UR8, c[0x0][0x628] ;  /* 0x00018a0000087ab9 */ /* 0x000fe20000000a00 */
[----:B------:R-:W1:Y:S01]  /*c410*/  LDC R15, c[0x0][0x144] ;  /* 0x00005100ff0f7b82 */ /* 0x000e620000000800 */
[----:B------:R-:W-:Y:S01]  /*c420*/  ISETP.NE.U32.AND P0, PT, RZ, UR8, PT ;  /* 0x00000008ff007c0c */ /* 0x000fe2000bf05070 */
[----:B------:R-:W2:Y:S01]  /*c430*/  S2R R12, SR_CTAID.Y ;  /* 0x00000000000c7919 */ /* 0x000ea20000002600 */
[----:B------:R-:W-:Y:S01]  /*c440*/  ULDC UR10, c[0x0][0x150] ;  /* 0x00005400000a7ab9 */ /* 0x000fe20000000800 */
[----:B------:R-:W-:Y:S01]  /*c450*/  ULDC UR11, c[0x0][0x630] ;  /* 0x00018c00000b7ab9 */ /* 0x000fe20000000800 */
[----:B------:R-:W-:Y:S01]  /*c460*/  ISETP.NE.AND.EX P0, PT, RZ, UR9, PT, P0 ;  /* 0x00000009ff007c0c */ /* 0x000fe2000bf05300 */
[----:B------:R-:W-:Y:S01]  /*c470*/  IMAD.MOV.U32 R4, RZ, RZ, R16 ;  /* 0x000000ffff047224 */ /* 0x000fe200078e0010 */
[----:B0-----:R-:W-:-:S05]  /*c480*/  I2FP.F32.U32 R5, R14 ;  /* 0x0000000e00057245 */ /* 0x001fca0000201000 */
[----:B------:R-:W-:Y:S01]  /*c490*/  FMUL R20, R5, UR10 ;  /* 0x0000000a05147c20 */ /* 0x000fe20008400000 */
[----:B------:R-:W-:-:S05]  /*c4a0*/  IMAD.MOV.U32 R5, RZ, RZ, R17 ;  /* 0x000000ffff057224 */ /* 0x000fca00078e0011 */
[----:B--2---:R-:W-:Y:S05]  /*c4b0*/  @!P0 BRA `(.L_x_301) ;  /* 0x0000000000288947 */ /* 0x004fea0003800000 */
[----:B------:R-:W-:Y:S02]  /*c4c0*/  ULDC UR10, c[0x0][0x634] ;  /* 0x00018d00000a7ab9 */ /* 0x000fe40000000800 */
[----:B------:R-:W-:-:S05]  /*c4d0*/  IADD3 R5, P0, R16, UR10, RZ ;  /* 0x0000000a10057c10 */ /* 0x000fca000ff1e0ff */
[----:B------:R-:W-:-:S04]  /*c4e0*/  IMAD.X R13, RZ, RZ, R17, P0 ;  /* 0x000000ffff0d7224 */ /* 0x000fc800000e0611 */
[----:B------:R-:W-:-:S04]  /*c4f0*/  IMAD.WIDE.U32 R6, R13, UR8, RZ ;  /* 0x000000080d067c25 */ /* 0x000fc8000f8e00ff */
[----:B------:R-:W-:-:S04]  /*c500*/  IMAD.WIDE.U32 R6, P0, R5, UR9, R6 ;  /* 0x0000000905067c25 */ /* 0x000fc8000f800006 */
[----:B------:R-:W-:-:S04]  /*c510*/  IMAD.WIDE.U32 R4, R5, UR8, RZ ;  /* 0x0000000805047c25 */ /* 0x000fc8000f8e00ff */
[----:B------:R-:W-:Y:S01]  /*c520*/  IMAD.MOV.U32 R4, RZ, RZ, R7 ;  /* 0x000000ffff047224 */ /* 0x000fe200078e0007 */
[----:B------:R-:W-:Y:S01]  /*c530*/  IADD3 RZ, P1, R5, R6, RZ ;  /* 0x0000000605ff7210 */ /* 0x000fe20007f3e0ff */
[----:B------:R-:W-:-:S04]  /*c540*/  IMAD.X R5, RZ, RZ, RZ, P0 ;  /* 0x000000ffff057224 */ /* 0x000fc800000e06ff */
[----:B------:R-:W-:-:S08]  /*c550*/  IMAD.WIDE.U32.X R4, R13, UR9, R4, P1 ;  /* 0x000000090d047c25 */ /* 0x000fd000088e0404 */
.L_x_301:
[--C-:B------:R-:W-:Y:S01]  /*c560*/  SHF.R.U64 R13, R4, UR11, R5.reuse ;  /* 0x0000000b040d7c19 */ /* 0x100fe20008001205 */
[----:B------:R-:W0:Y:S01]  /*c570*/  F2I.U32.TRUNC.NTZ R20, R20 ;  /* 0x0000001400147305 */ /* 0x000e22000020f000 */
[----:B------:R-:W-:Y:S01]  /*c580*/  SHF.R.U32.HI R4, RZ, UR11, R5 ;  /* 0x0000000bff047c19 */ /* 0x000fe20008011605 */
[----:B------:R-:W-:Y:S01]  /*c590*/  ULDC.64 UR8, c[0x0][0x620] ;  /* 0x0001880000087ab9 */ /* 0x000fe20000000a00 */
[----:B------:R-:W-:Y:S01]  /*c5a0*/  IADD3 R7, P0, RZ, -R13, RZ ;  /* 0x8000000dff077210 */ /* 0x000fe20007f1e0ff */
[----:B------:R-:W-:Y:S01]  /*c5b0*/  ULDC.64 UR10, c[0x0][0x640] ;  /* 0x00019000000a7ab9 */ /* 0x000fe20000000a00 */
[----:B------:R-:W2:Y:S03]  /*c5c0*/  LDC R21, c[0x0][0x148] ;  /* 0x00005200ff157b82 */ /* 0x000ea60000000800 */
[----:B------:R-:W-:Y:S01]  /*c5d0*/  IMAD.X R4, RZ, RZ, ~R4, P0 ;  /* 0x000000ffff047224 */ /* 0x000fe200000e0e04 */
[----:B------:R-:W-:-:S03]  /*c5e0*/  ISETP.NE.U32.AND P0, PT, RZ, UR10, PT ;  /* 0x0000000aff007c0c */ /* 0x000fc6000bf05070 */
[----:B------:R-:W-:Y:S01]  /*c5f0*/  IMAD R6, R4, UR8, RZ ;  /* 0x0000000804067c24 */ /* 0x000fe2000f8e02ff */
[----:B------:R-:W-:Y:S01]  /*c600*/  ISETP.NE.AND.EX P0, PT, RZ, UR11, PT, P0 ;  /* 0x0000000bff007c0c */ /* 0x000fe2000bf05300 */
[----:B------:R-:W-:Y:S01]  /*c610*/  IMAD.WIDE.U32 R4, R7, UR8, R16 ;  /* 0x0000000807047c25 */ /* 0x000fe2000f8e0010 */
[----:B------:R-:W-:-:S03]  /*c620*/  ULDC UR8, c[0x0][0x618] ;  /* 0x0001860000087ab9 */ /* 0x000fc60000000800 */
[----:B------:R-:W-:Y:S01]  /*c630*/  IMAD R7, R7, UR9, R6 ;  /* 0x0000000907077c24 */ /* 0x000fe2000f8e0206 */
[----:B------:R-:W-:Y:S01]  /*c640*/  ULDC UR9, c[0x0][0x154] ;  /* 0x0000550000097ab9 */ /* 0x000fe20000000800 */
[----:B0-----:R-:W-:-:S03]  /*c650*/  IMAD.MOV R6, RZ, RZ, -R20 ;  /* 0x000000ffff067224 */ /* 0x001fc600078e0a14 */
[----:B------:R-:W-:Y:S01]  /*c660*/  IADD3 R5, R5, R7, RZ ;  /* 0x0000000705057210 */ /* 0x000fe20007ffe0ff */
[----:B-1----:R-:W-:Y:S01]  /*c670*/  IMAD R14, R15, R6, R14 ;  /* 0x000000060f0e7224 */ /* 0x002fe200078e020e */
[----:B------:R-:W-:Y:S02]  /*c680*/  I2FP.F32.U32 R6, R12 ;  /* 0x0000000c00067245 */ /* 0x000fe40000201000 */
[--C-:B------:R-:W-:Y:S02]  /*c690*/  SHF.R.U64 R15, R4, UR8, R5.reuse ;  /* 0x00000008040f7c19 */ /* 0x100fe40008001205 */
[----:B------:R-:W-:Y:S01]  /*c6a0*/  SHF.R.U32.HI R4, RZ, UR8, R5 ;  /* 0x00000008ff047c19 */ /* 0x000fe20008011605 */
[----:B------:R-:W-:Y:S01]  /*c6b0*/  FMUL R6, R6, UR9 ;  /* 0x0000000906067c20 */ /* 0x000fe20008400000 */
[----:B------:R-:W-:Y:S02]  /*c6c0*/  ULDC UR8, c[0x0][0x608] ;  /* 0x0001820000087ab9 */ /* 0x000fe40000000800 */
[--C-:B------:R-:W-:Y:S01]  /*c6d0*/  SHF.R.U64 R22, R15, UR8, R4.reuse ;  /* 0x000000080f167c19 */ /* 0x100fe20008001204 */
[----:B------:R0:W1:Y:S01]  /*c6e0*/  F2I.U32.TRUNC.NTZ R24, R6 ;  /* 0x0000000600187305 */ /* 0x000062000020f000 */
[----:B------:R-:W-:Y:S01]  /*c6f0*/  SHF.R.U32.HI R5, RZ, UR8, R4 ;  /* 0x00000008ff057c19 */ /* 0x000fe20008011604 */
[----:B------:R-:W-:-:S03]  /*c700*/  ULDC UR8, c[0x0][0x658] ;  /* 0x0001960000087ab9 */ /* 0x000fc60000000800 */
[--C-:B------:R-:W-:Y:S02]  /*c710*/  SHF.R.U64 R20, R22, UR8, R5.reuse ;  /* 0x0000000816147c19 */ /* 0x100fe40008001205 */
[----:B------:R-:W-:-:S03]  /*c720*/  SHF.R.U32.HI R23, RZ, UR8, R5 ;  /* 0x00000008ff177c19 */ /* 0x000fc60008011605 */
[----:B------:R-:W-:Y:S02]  /*c730*/  IMAD.MOV.U32 R4, RZ, RZ, R20 ;  /* 0x000000ffff047224 */ /* 0x000fe400078e0014 */
[----:B------:R-:W-:Y:S01]  /*c740*/  IMAD.MOV.U32 R5, RZ, RZ, R23 ;  /* 0x000000ffff057224 */ /* 0x000fe200078e0017 */
[----:B0-----:R-:W-:Y:S06]  /*c750*/  @!P0 BRA `(.L_x_302) ;  /* 0x0000000000288947 */ /* 0x001fec0003800000 */
        /* <DEDUP_REMOVED lines=10> */
.L_x_302:
[----:B------:R-:W-:Y:S01]  /*c800*/  ISETP.NE.AND P0, PT, R2, 0x1, PT ;  /* 0x000000010200780c */ /* 0x000fe20003f05270 */
[----:B------:R-:W-:Y:S01]  /*c810*/  ULDC UR8, c[0x0][0x648] ;  /* 0x0001920000087ab9 */ /* 0x000fe20000000800 */
[----:B------:R-:W-:Y:S01]  /*c820*/  LOP3.LUT R22, R22, UR13, RZ, 0xc0, !PT ;  /* 0x0000000d16167c12 */ /* 0x000fe2000f8ec0ff */
[----:B-1----:R-:W-:Y:S01]  /*c830*/  IMAD.MOV R24, RZ, RZ, -R24 ;  /* 0x000000ffff187224 */ /* 0x002fe200078e0a18 */
[----:B------:R-:W-:Y:S01]  /*c840*/  SHF.R.U64 R5, R4, UR8, R5 ;  /* 0x0000000804057c19 */ /* 0x000fe20008001205 */
[----:B------:R-:W-:Y:S01]  /*c850*/  ULDC UR8, c[0x0][0x638] ;  /* 0x00018e0000087ab9 */ /* 0x000fe20000000800 */
[----:B------:R-:W-:Y:S01]  /*c860*/  LOP3.LUT R15, R15, UR4, RZ, 0xc0, !PT ;  /* 0x000000040f0f7c12 */ /* 0x000fe2000f8ec0ff */
[----:B------:R-:W-:Y:S01]  /*c870*/  ULDC UR9, c[0x0][0x610] ;  /* 0x0001840000097ab9 */ /* 0x000fe20000000800 */
[----:B------:R-:W-:Y:S01]  /*c880*/  MOV R4, 0x1 ;  /* 0x0000000100047802 */ /* 0x000fe20000000f00 */
[----:B------:R-:W-:Y:S02]  /*c890*/  IMAD.MOV R7, RZ, RZ, -R5 ;  /* 0x000000ffff077224 */ /* 0x000fe400078e0a05 */
[----:B------:R-:W-:-:S02]  /*c8a0*/  IMAD R5, R5, UR5, R22 ;  /* 0x0000000505057c24 */ /* 0x000fc4000f8e0216 */
[----:B--2---:R-:W-:Y:S02]  /*c8b0*/  @P0 IMAD R14, R21, R24, R12 ;  /* 0x00000018150e0224 */ /* 0x004fe400078e020c */
[----:B------:R-:W-:Y:S01]  /*c8c0*/  IMAD R20, R7, UR8, R20 ;  /* 0x0000000807147c24 */ /* 0x000fe2000f8e0214 */
[----:B------:R-:W-:Y:S01]  /*c8d0*/  ULDC UR8, c[0x0][0x600] ;  /* 0x0001800000087ab9 */ /* 0x000fe20000000800 */
[----:B------:R-:W-:Y:S02]  /*c8e0*/  IMAD R14, R5, UR9, R14 ;  /* 0x00000009050e7c24 */ /* 0x000fe4000f8e020e */
[----:B------:R-:W-:-:S05]  /*c8f0*/  IMAD R5, R20, UR8, R15 ;  /* 0x0000000814057c24 */ /* 0x000fca000f8e020f */
[----:B------:R-:W-:Y:S02]  /*c900*/  SEL R6, R5, R14, !P0 ;  /* 0x0000000e05067207 */ /* 0x000fe40004000000 */
[----:B------:R-:W-:-:S07]  /*c910*/  SEL R12, R14, R5, !P0 ;  /* 0x000000050e0c7207 */ /* 0x000fce0004000000 */
.L_x_300:
[----:B------:R-:W-:Y:S05]  /*c920*/  BSYNC B1 ;  /* 0x0000000000017941 */ /* 0x000fea0003800000 */
.L_x_299:
[----:B------:R-:W-:-:S13]  /*c930*/  LOP3.LUT P0, RZ, R4, 0xff, RZ, 0xc0, !PT ;  /* 0x000000ff04ff7812 */ /* 0x000fda000780c0ff */
[----:B------:R-:W-:Y:S05]  /*c940*/  @P0 BRA `(.L_x_303) ;  /* 0xfffffff400040947 */ /* 0x000fea000383ffff */
[----:B------:R-:W-:Y:S05]  /*c950*/  BSYNC B0 ;  /* 0x0000000000007941 */ /* 0x000fea0003800000 */
.L_x_292:
[----:B------:R-:W-:-:S03]  /*c960*/  UMOV UR8, 0xffffffff ;  /* 0xffffffff00087882 */ /* 0x000fc60000000000 */
[----:B------:R-:W-:Y:S05]  /*c970*/  BRA.DIV UR8, `(.L_x_304) ;  /* 0x0000000208cc7947 */ /* 0x000fea000b800000 */
[----:B------:R-:W-:-:S13]  /*c980*/  ELECT P6, URZ, PT ;  /* 0x00000000003f782f */ /* 0x000fda00038c0000 */
.L_x_316:
[----:B------:R-:W-:Y:S04]  /*c990*/  BSSY B0, `(.L_x_305) ;  /* 0x0000019000007945 */ /* 0x000fe80003800000 */
[----:B------:R-:W-:Y:S05]  /*c9a0*/  @!P6 BRA `(.L_x_306) ;  /* 0x00000000005ce947 */ /* 0x000fea0003800000 */
[----:B------:R-:W-:-:S04]  /*c9b0*/  LOP3.LUT R19, R19, 0x2, RZ, 0xfc, !PT ;  /* 0x0000000213137812 */ /* 0x000fc800078efcff */
[----:B------:R-:W-:-:S13]  /*c9c0*/  ISETP.NE.AND P0, PT, R19, 0x3, PT ;  /* 0x000000031300780c */ /* 0x000fda0003f05270 */
[----:B------:R-:W-:Y:S05]  /*c9d0*/  @!P0 BRA `(.L_x_307) ;  /* 0x0000000000048947 */ /* 0x000fea0003800000 */
[----:B------:R-:W-:Y:S01]  /*c9e0*/  BPT.TRAP 0x1 ;  /* 0x000000040000795c */ /* 0x000fe20000300000 */
.L_x_307:
[----:B------:R-:W0:Y:S01]  /*c9f0*/  S2R R3, SR_CgaCtaId ;  /* 0x0000000000037919 */ /* 0x000e220000008800 */
[----:B------:R-:W-:Y:S02]  /*ca00*/  MOV R0, 0x400 ;  /* 0x0000040000007802 */ /* 0x000fe40000000f00 */
[----:B------:R-:W-:Y:S02]  /*ca10*/  SHF.L.U32 R2, R10, 0x1f, RZ ;  /* 0x0000001f0a027819 */ /* 0x000fe400000006ff */
[----:B0-----:R-:W-:-:S05]  /*ca20*/  LEA R0, R3, R0, 0x18 ;  /* 0x0000000003007211 */ /* 0x001fca00078ec0ff */
[----:B------:R-:W-:-:S04]  /*ca30*/  VIADD R0, R0, 0x10 ;  /* 0x0000001000007836 */ /* 0x000fc80000000000 */
[C---:B------:R-:W-:Y:S02]  /*ca40*/  IMAD R5, R9.reuse, 0x8, R0 ;  /* 0x0000000809057824 */ /* 0x040fe400078e0200 */
[----:B------:R-:W-:Y:S02]  /*ca50*/  VIADD R9, R9, 0x1 ;  /* 0x0000000109097836 */ /* 0x000fe40000000000 */
[----:B------:R-:W0:Y:S03]  /*ca60*/  SYNCS.PHASECHK.TRANS64.TRYWAIT P0, [R5+URZ], R2 ;  /* 0x00000002050075a7 */ /* 0x000e26000800017f */
[----:B------:R-:W-:-:S04]  /*ca70*/  ISETP.NE.AND P1, PT, R9, 0x2, PT ;  /* 0x000000020900780c */ /* 0x000fc80003f25270 */
[----:B------:R-:W-:Y:S02]  /*ca80*/  SEL R3, RZ, 0x1, P1 ;  /* 0x00000001ff037807 */ /* 0x000fe40000800000 */
[----:B------:R-:W-:Y:S02]  /*ca90*/  SEL R9, R9, RZ, P1 ;  /* 0x000000ff09097207 */ /* 0x000fe40000800000 */
[----:B------:R-:W-:Y:S01]  /*caa0*/  LOP3.LUT R3, R10, R3, RZ, 0x3c, !PT ;  /* 0x000000030a037212 */ /* 0x000fe200078e3cff */
[----:B0-----:R-:W-:Y:S06]  /*cab0*/  @!P0 BRA `(.L_x_308) ;  /* 0x00000000009c8947 */ /* 0x001fec0003800000 */
.L_x_317:
[----:B------:R-:W-:Y:S01]  /*cac0*/  IMAD R9, R9, 0x8, R0 ;  /* 0x0000000809097824 */ /* 0x000fe200078e0200 */
[----:B------:R-:W-:-:S07]  /*cad0*/  SHF.L.U32 R0, R3, 0x1f, RZ ;  /* 0x0000001f03007819 */ /* 0x000fce00000006ff */
.L_x_309:
[----:B-1----:R1:W2:Y:S02]  /*cae0*/  SYNCS.PHASECHK.TRANS64.TRYWAIT P0, [R9+URZ], R0 ;  /* 0x00000000090075a7 */ /* 0x0022a4000800017f */
[----:B--2---:R-:W-:Y:S05]  /*caf0*/  @!P0 NANOSLEEP.SYNCS 0x989680 ;  /* 0x009896800000895d */ /* 0x004fea0003900000 */
[----:B------:R-:W2:Y:S02]  /*cb00*/  @!P0 SYNCS.PHASECHK.TRANS64 P0, [R9+URZ], R0 ;  /* 0x00000000090085a7 */ /* 0x000ea4000800007f */
[----:B--2---:R-:W-:Y:S05]  /*cb10*/  @!P0 BRA `(.L_x_309) ;  /* 0xfffffffc00f08947 */ /* 0x004fea000383ffff */
.L_x_306:
[----:B------:R-:W-:Y:S05]  /*cb20*/  BSYNC B0 ;  /* 0x0000000000007941 */ /* 0x000fea0003800000 */
.L_x_305:
[----:B------:R-:W-:Y:S05]  /*cb30*/  EXIT ;  /* 0x000000000000794d */ /* 0x000fea0003800000 */
.L_x_21:
[----:B----4-:R4:W0:Y:S02]  /*cb40*/  SYNCS.PHASECHK.TRANS64.TRYWAIT P1, [R3+URZ], R0 ;  /* 0x00000000030075a7 */ /* 0x010824000802017f */
[----:B0-----:R-:W-:Y:S05]  /*cb50*/  @!P1 NANOSLEEP.SYNCS 0x989680 ;  /* 0x009896800000995d */ /* 0x001fea0003900000 */
[----:B------:R-:W0:Y:S02]  /*cb60*/  @!P1 SYNCS.PHASECHK.TRANS64 P1, [R3+URZ], R0 ;  /* 0x00000000030095a7 */ /* 0x000e24000802007f */
[----:B0-----:R-:W-:Y:S05]  /*cb70*/  @!P1 BRA `(.L_x_21) ;  /* 0xfffffffc00f09947 */ /* 0x001fea000383ffff */
[----:B------:R-:W-:Y:S05]  /*cb80*/  BRA `(.L_x_20) ;  /* 0xffffff4800547947 */ /* 0x000fea000383ffff */
.L_x_26:
[----:B-1----:R1:W3:Y:S02]  /*cb90*/  SYNCS.PHASECHK.TRANS64.TRYWAIT P1, [R5+URZ], R4 ;  /* 0x00000004050075a7 */ /* 0x0022e4000802017f */
[----:B---3--:R-:W-:Y:S05]  /*cba0*/  @!P1 NANOSLEEP.SYNCS 0x989680 ;  /* 0x009896800000995d */ /* 0x008fea0003900000 */
[----:B------:R-:W3:Y:S02]  /*cbb0*/  @!P1 SYNCS.PHASECHK.TRANS64 P1, [R5+URZ], R4 ;  /* 0x00000004050095a7 */ /* 0x000ee4000802007f */
[----:B---3--:R-:W-:Y:S05]  /*cbc0*/  @!P1 BRA `(.L_x_26) ;  /* 0xfffffffc00f09947 */ /* 0x008fea000383ffff */
[----:B------:R-:W-:Y:S05]  /*cbd0*/  BRA `(.L_x_25) ;  /* 0xffffff5000587947 */ /* 0x000fea000383ffff */
.L_x_293:
[----:B------:R-:W-:Y:S01]  /*cbe0*/  BSSY B1, `(.L_x_310) ;  /* 0x0000006000017945 */ /* 0x000fe20003800000 */
[----:B------:R-:W-:-:S07]  /*cbf0*/  IMAD.MOV.U32 R15, RZ, RZ, -0x1 ;  /* 0xffffffffff0f7424 */ /* 0x000fce00078e00ff */
[----:B------:R-:W-:Y:S05]  /*cc00*/  WARPSYNC.COLLECTIVE R15, `(.L_x_311) ;  /* 0x000000000f0c7348 */ /* 0x000fea0003c00000 */
[----:B------:R-:W-:Y:S02]  /*cc10*/  ELECT P6, UR62, PT ;  /* 0x00000000003e782f */ /* 0x000fe400038c0000 */
[----:B------:R-:W-:Y:S01]  /*cc20*/  MOV R14, UR62 ;  /* 0x0000003e000e7c02 */ /* 0x000fe20008000f00 */
[----:B------:R-:W-:Y:S10]  /*cc30*/  ENDCOLLECTIVE ;  /* 0x000000000000791b */ /* 0x000ff40003800000 */
.L_x_311:
[----:B------:R-:W-:Y:S05]  /*cc40*/  BSYNC B1 ;  /* 0x0000000000017941 */ /* 0x000fea0003800000 */
.L_x_310:
[----:B------:R-:W-:Y:S05]  /*cc50*/  BRA `(.L_x_312) ;  /* 0xfffffff0004c7947 */ /* 0x000fea000383ffff */
.L_x_296:
[----:B-1----:R1:W2:Y:S02]  /*cc60*/  SYNCS.PHASECHK.TRANS64.TRYWAIT P0, [R20+URZ+0x10], R7 ;  /* 0x00001007140075a7 */ /* 0x0022a4000800017f */
[----:B--2---:R-:W-:Y:S05]  /*cc70*/  @!P0 NANOSLEEP.SYNCS 0x989680 ;  /* 0x009896800000895d */ /* 0x004fea0003900000 */
[----:B------:R-:W2:Y:S02]  /*cc80*/  @!P0 SYNCS.PHASECHK.TRANS64 P0, [R20+URZ+0x10], R7 ;  /* 0x00001007140085a7 */ /* 0x000ea4000800007f */
[----:B--2---:R-:W-:Y:S05]  /*cc90*/  @!P0 BRA `(.L_x_296) ;  /* 0xfffffffc00f08947 */ /* 0x004fea000383ffff */
[----:B------:R-:W-:Y:S05]  /*cca0*/  BRA `(.L_x_313) ;  /* 0xfffffff000887947 */ /* 0x000fea000383ffff */
.L_x_304:
[----:B------:R-:W-:Y:S01]  /*ccb0*/  BSSY B0, `(.L_x_314) ;  /* 0x0000006000007945 */ /* 0x000fe20003800000 */
[----:B------:R-:W-:-:S07]  /*ccc0*/  IMAD.MOV.U32 R15, RZ, RZ, -0x1 ;  /* 0xffffffffff0f7424 */ /* 0x000fce00078e00ff */
[----:B------:R-:W-:Y:S05]  /*ccd0*/  WARPSYNC.COLLECTIVE R15, `(.L_x_315) ;  /* 0x000000000f0c7348 */ /* 0x000fea0003c00000 */
[----:B------:R-:W-:Y:S02]  /*cce0*/  ELECT P6, UR62, PT ;  /* 0x00000000003e782f */ /* 0x000fe400038c0000 */
[----:B------:R-:W-:Y:S01]  /*ccf0*/  MOV R14, UR62 ;  /* 0x0000003e000e7c02 */ /* 0x000fe20008000f00 */
[----:B------:R-:W-:Y:S10]  /*cd00*/  ENDCOLLECTIVE ;  /* 0x000000000000791b */ /* 0x000ff40003800000 */
.L_x_315:
[----:B------:R-:W-:Y:S05]  /*cd10*/  BSYNC B0 ;  /* 0x0000000000007941 */ /* 0x000fea0003800000 */
.L_x_314:
[----:B------:R-:W-:Y:S05]  /*cd20*/  BRA `(.L_x_316) ;  /* 0xfffffffc00187947 */ /* 0x000fea000383ffff */
.L_x_308:
[----:B0-----:R0:W1:Y:S02]  /*cd30*/  SYNCS.PHASECHK.TRANS64.TRYWAIT P0, [R5+URZ], R2 ;  /* 0x00000002050075a7 */ /* 0x001064000800017f */
[----:B-1----:R-:W-:Y:S05]  /*cd40*/  @!P0 NANOSLEEP.SYNCS 0x989680 ;  /* 0x009896800000895d */ /* 0x002fea0003900000 */
[----:B------:R-:W1:Y:S02]  /*cd50*/  @!P0 SYNCS.PHASECHK.TRANS64 P0, [R5+URZ], R2 ;  /* 0x00000002050085a7 */ /* 0x000e64000800007f */
[----:B-1----:R-:W-:Y:S05]  /*cd60*/  @!P0 BRA `(.L_x_308) ;  /* 0xfffffffc00f08947 */ /* 0x002fea000383ffff */
[----:B------:R-:W-:Y:S05]  /*cd70*/  BRA `(.L_x_317) ;  /* 0xfffffffc00507947 */ /* 0x000fea000383ffff */
.L_x_318:
[----:B------:R-:W-:-:S00]  /*cd80*/  BRA `(.L_x_318) ;  /* 0xfffffffc00fc7947 */ /* 0x000fc0000383ffff */
[----:B------:R-:W-:-:S00]  /*cd90*/  NOP ;  /* 0x0000000000007918 */ /* 0x000fc00000000000 */
        /* <DEDUP_REMOVED lines=14> */
.L_x_319:


//--------------------- .nv.global.init           --------------------------
	.section	.nv.global.init,"aw",@progbits
.nv.global.init:
	.type		$str$22,@object
	.size		$str$22,($str$23 - $str$22)
$str$22:
        /*0000*/ 	.byte	0x6b, 0x5f, 0x74, 0x69, 0x6c, 0x65, 0x5f, 0x63, 0x6f, 0x75, 0x6e, 0x74, 0x20, 0x3e, 0x3d, 0x20
        /*0010*/ 	.byte	0x31, 0x00
	.type		$str$23,@object
	.size		$str$23,(__unnamed_1 - $str$23)
$str$23:
        /*0012*/ 	.byte	0x2f, 0x74, 0x6d, 0x70, 0x2f, 0x63, 0x75, 0x74, 0x6c, 0x61, 0x73, 0x73, 0x5f, 0x73, 0x77, 0x65
        /*0022*/ 	.byte	0x65, 0x70, 0x5f, 0x73, 0x72, 0x63, 0x2f, 0x69, 0x6e, 0x63, 0x6c, 0x75, 0x64, 0x65, 0x2f, 0x63
        /*0032*/ 	.byte	0x75, 0x74, 0x6c, 0x61, 0x73, 0x73, 0x2f, 0x67, 0x65, 0x6d, 0x6d, 0x2f, 0x63, 0x6f, 0x6c, 0x6c
        /*0042*/ 	.byte	0x65, 0x63, 0x74, 0x69, 0x76, 0x65, 0x2f, 0x73, 0x6d, 0x39, 0x30, 0x5f, 0x6d, 0x6d, 0x61, 0x5f
        /*0052*/ 	.byte	0x74, 0x6d, 0x61, 0x5f, 0x67, 0x6d, 0x6d, 0x61, 0x5f, 0x73, 0x73, 0x5f, 0x77, 0x61, 0x72, 0x70
        /*0062*/ 	.byte	0x73, 0x70, 0x65, 0x63, 0x69, 0x61, 0x6c, 0x69, 0x7a, 0x65, 0x64, 0x2e, 0x68, 0x70, 0x70, 0x00
	.type		__unnamed_1,@object
	.size		__unnamed_1,(.L_0 - __unnamed_1)
__unnamed_1:
        /*0072*/ 	.byte	0x76, 0x6f, 0x69, 0x64, 0x20, 0x63, 0x75, 0x74, 0x6c, 0x61, 0x73, 0x73, 0x3a, 0x3a, 0x67, 0x65
        /* <DEDUP_REMOVED lines=181> */
        /*0bd2*/ 	.byte	0x5d, 0x00
.L_0:


//--------------------- .nv.shared._ZN7cutlass13device_kernelINS_4gemm6kernel13GemmUniversalIN4cute5tupleIJiiiiEEENS1_10collective13CollectiveMmaINS1_34MainloopSm90TmaGmmaWarpSpecializedILi2ENS5_IJNS4_1CILi2EEESB_NSA_ILi1EEEEEENS1_35KernelTmaWarpSpecializedCooperativeEEENS5_IJNSA_ILi256EEENSA_ILi128EEESH_EEENS_6half_tENS5_IJlSC_lEEESJ_SK_NS4_8TiledMMAINS4_8MMA_AtomIJNS4_4SM904GMMA26MMA_64x128x16_F32F16F16_SSILNSO_5MajorE0ELSQ_0ELNSO_7ScaleInE1ELSR_1EEEEEENS4_6LayoutINS5_IJSB_SC_SC_EEENS5_IJSC_NSA_ILi0EEESW_EEEEENS5_IJNS4_10UnderscoreESZ_SZ_EEEEENS4_23SM90_TMA_LOAD_MULTICASTENS4_14ComposedLayoutINS4_7SwizzleILi3ELi4ELi3EEENS4_18smem_ptr_flag_bitsILi16EEENSU_INS5_IJNSA_ILi8EEENSA_ILi64EEEEEENS5_IJS19_SC_EEEEEEEvNS4_8identityES12_S1D_vS1E_EENS_8epilogue10collective6detail29Sm90TmaWarpSpecializedAdapterINS1H_15DefaultEpilogueISJ_SK_SK_NS1G_6thread17LinearCombinationISJ_Li1EffLNS1L_9ScaleType4KindE0ELNS_15FloatRoundStyleE2ESJ_EENS1_15EpilogueDefaultEEEEEvvEEEEvNT_6ParamsE --------------------------
	.section	.nv.shared._ZN7cutlass13device_kernelINS_4gemm6kernel13GemmUniversalIN4cute5tupleIJiiiiEEENS1_10collective13CollectiveMmaINS1_34MainloopSm90TmaGmmaWarpSpecializedILi2ENS5_IJNS4_1CILi2EEESB_NSA_ILi1EEEEEENS1_35KernelTmaWarpSpecializedCooperativeEEENS5_IJNSA_ILi256EEENSA_ILi128EEESH_EEENS_6half_tENS5_IJlSC_lEEESJ_SK_NS4_8TiledMMAINS4_8MMA_AtomIJNS4_4SM904GMMA26MMA_64x128x16_F32F16F16_SSILNSO_5MajorE0ELSQ_0ELNSO_7ScaleInE1ELSR_1EEEEEENS4_6LayoutINS5_IJSB_SC_SC_EEENS5_IJSC_NSA_ILi0EEESW_EEEEENS5_IJNS4_10UnderscoreESZ_SZ_EEEEENS4_23SM90_TMA_LOAD_MULTICASTENS4_14ComposedLayoutINS4_7SwizzleILi3ELi4ELi3EEENS4_18smem_ptr_flag_bitsILi16EEENSU_INS5_IJNSA_ILi8EEENSA_ILi64EEEEEENS5_IJS19_SC_EEEEEEEvNS4_8identityES12_S1D_vS1E_EENS_8epilogue10collective6detail29Sm90TmaWarpSpecializedAdapterINS1H_15DefaultEpilogueISJ_SK_SK_NS1G_6thread17LinearCombinationISJ_Li1EffLNS1L_9ScaleType4KindE0ELNS_15FloatRoundStyleE2ESJ_EENS1_15EpilogueDefaultEEEEEvvEEEEvNT_6ParamsE,"aw",@nobits
	.sectionflags	@""
	.align	16
	.zero		1024


//--------------------- .nv.shared.reserved.0     --------------------------
	.section	.nv.shared.reserved.0,"aw",@nobits
	.weak		__nv_reservedSMEM_offset_0_alias
	.size		__nv_reservedSMEM_offset_0_alias, 0, 0
	.other		__nv_reservedSMEM_offset_0_alias,@"STO_CUDA_RESERVED_SHARED STV_DEFAULT"
__nv_reservedSMEM_offset_0_alias:
	.zero		0


//--------------------- .nv.global                --------------------------
	.section	.nv.global,"aw",@nobits
.nv.global:
	.type		_ZN40_INTERNAL_dc186f82_4_k_cu_317caa4b_214604cute1_E,@object
	.size		_ZN40_INTERNAL_dc186f82_4_k_cu_317caa4b_214604cute1_E,(_ZN40_INTERNAL_dc186f82_4_k_cu_317caa4b_214604cuda3std3__45__cpo6cbeginE - _ZN40_INTERNAL_dc186f82_4_k_cu_317caa4b_214604cute1_E)
_ZN40_INTERNAL_dc186f82_4_k_cu_317caa4b_214604cute1_E:
	.zero		1
	.type		_ZN40_INTERNAL_dc186f82_4_k_cu_317caa4b_214604cuda3std3__45__cpo6cbeginE,@object
	.size		_ZN40_INTERNAL_dc186f82_4_k_cu_317caa4b_214604cuda3std3__45__cpo6cbeginE,(_ZN40_INTERNAL_dc186f82_4_k_cu_317caa4b_214604cuda3std3__48in_placeE - _ZN40_INTERNAL_dc186f82_4_k_cu_317caa4b_214604cuda3std3__45__cpo6cbeginE)
_ZN40_INTERNAL_dc186f82_4_k_cu_317caa4b_214604cuda3std3__45__cpo6cbeginE:
	.zero		1
	.type		_ZN40_INTERNAL_dc186f82_4_k_cu_317caa4b_214604cuda3std3__48in_placeE,@object
	.size		_ZN40_INTERNAL_dc186f82_4_k_cu_317caa4b_214604cuda3std3__48in_placeE,(_ZN40_INTERNAL_dc186f82_4_k_cu_317caa4b_214604cuda3std6ranges3__45__cpo9iter_moveE - _ZN40_INTERNAL_dc186f82_4_k_cu_317caa4b_214604cuda3std3__48in_placeE)
_ZN40_INTERNAL_dc186f82_4_k_cu_317caa4b_214604cuda3std3__48in_placeE:
	.zero		1
	.type		_ZN40_INTERNAL_dc186f82_4_k_cu_317caa4b_214604cuda3std6ranges3__45__cpo9iter_moveE,@object
	.size		_ZN40_INTERNAL_dc186f82_4_k_cu_317caa4b_214604cuda3std6ranges3__45__cpo9iter_moveE,(_ZN40_INTERNAL_dc186f82_4_k_cu_317caa4b_214604cuda3std3__45__cpo5beginE - _ZN40_INTERNAL_dc186f82_4_k_cu_317caa4b_214604cuda3std6ranges3__45__cpo9iter_moveE)
_ZN40_INTERNAL_dc186f82_4_k_cu_317caa4b_214604cuda3std6ranges3__45__cpo9iter_moveE:
	.zero		1
	.type		_ZN40_INTERNAL_dc186f82_4_k_cu_317caa4b_214604cuda3std3__45__cpo5beginE,@object
	.size		_ZN40_INTERNAL_dc186f82_4_k_cu_317caa4b_214604cuda3std3__45__cpo5beginE,(_ZN40_INTERNAL_dc186f82_4_k_cu_317caa4b_214604cuda3std3__442_GLOBAL__N__dc186f82_4_k_cu_317caa4b_214606ignoreE - _ZN40_INTERNAL_dc186f82_4_k_cu_317caa4b_214604cuda3std3__45__cpo5beginE)
_ZN40_INTERNAL_dc186f82_4_k_cu_317caa4b_214604cuda3std3__45__cpo5beginE:
	.zero		1
	.type		_ZN40_INTERNAL_dc186f82_4_k_cu_317caa4b_214604cuda3std3__442_GLOBAL__N__dc186f82_4_k_cu_317caa4b_214606ignoreE,@object
	.size		_ZN40_INTERNAL_dc186f82_4_k_cu_317caa4b_214604cuda3std3__442_GLOBAL__N__dc186f82_4_k_cu_317caa4b_214606ignoreE,(_ZN40_INTERNAL_dc186f82_4_k_cu_317caa4b_214604cute7productE - _ZN40_INTERNAL_dc186f82_4_k_cu_317caa4b_214604cuda3std3__442_GLOBAL__N__dc186f82_4_k_cu_317caa4b_214606ignoreE)
_ZN40_INTERNAL_dc186f82_4_k_cu_317caa4b_214604cuda3std3__442_GLOBAL__N__dc186f82_4_k_cu_317caa4b_214606ignoreE:
	.zero		1
	.type		_ZN40_INTERNAL_dc186f82_4_k_cu_317caa4b_214604cute7productE,@object
	.size		_ZN40_INTERNAL_dc186f82_4_k_cu_317caa4b_214604cute7productE,(_ZN40_INTERNAL_dc186f82_4_k_cu_317caa4b_214604cuda3std3__45__cpo3endE - _ZN40_INTERNAL_dc186f82_4_k_cu_317caa4b_214604cute7productE)
_ZN40_INTERNAL_dc186f82_4_k_cu_317caa4b_214604cute7productE:
	.zero		1
	.type		_ZN40_INTERNAL_dc186f82_4_k_cu_317caa4b_214604cuda3std3__45__cpo3endE,@object
	.size		_ZN40_INTERNAL_dc186f82_4_k_cu_317caa4b_214604cuda3std3__45__cpo3endE,(_ZN40_INTERNAL_dc186f82_4_k_cu_317caa4b_214604cuda3std3__419piecewise_constructE - _ZN40_INTERNAL_dc186f82_4_k_cu_317caa4b_214604cuda3std3__45__cpo3endE)
_ZN40_INTERNAL_dc186f82_4_k_cu_317caa4b_214604cuda3std3__45__cpo3endE:
	.zero		1
	.type		_ZN40_INTERNAL_dc186f82_4_k_cu_317caa4b_214604cuda3std3__419piecewise_constructE,@object
	.size		_ZN40_INTERNAL_dc186f82_4_k_cu_317caa4b_214604cuda3std3__419piecewise_constructE,(_ZN40_INTERNAL_dc186f82_4_k_cu_317caa4b_214604cuda3std3__45__cpo4cendE - _ZN40_INTERNAL_dc186f82_4_k_cu_317caa4b_214604cuda3std3__419piecewise_constructE)
_ZN40_INTERNAL_dc186f82_4_k_cu_317caa4b_214604cuda3std3__419piecewise_constructE:
	.zero		1
	.type		_ZN40_INTERNAL_dc186f82_4_k_cu_317caa4b_214604cuda3std3__45__cpo4cendE,@object
	.size		_ZN40_INTERNAL_dc186f82_4_k_cu_317caa4b_214604cuda3std3__45__cpo4cendE,(_ZN40_INTERNAL_dc186f82_4_k_cu_317caa4b_214604cuda3std6ranges3__45__cpo4swapE - _ZN40_INTERNAL_dc186f82_4_k_cu_317caa4b_214604cuda3std3__45__cpo4cendE)
_ZN40_INTERNAL_dc186f82_4_k_cu_317caa4b_214604cuda3std3__45__cpo4cendE:
	.zero		1
	.type		_ZN40_INTERNAL_dc186f82_4_k_cu_317caa4b_214604cuda3std6ranges3__45__cpo4swapE,@object
	.size		_ZN40_INTERNAL_dc186f82_4_k_cu_317caa4b_214604cuda3std6ranges3__45__cpo4swapE,(.L_8 - _ZN40_INTERNAL_dc186f82_4_k_cu_317caa4b_214604cuda3std6ranges3__45__cpo4swapE)
_ZN40_INTERNAL_dc186f82_4_k_cu_317caa4b_214604cuda3std6ranges3__45__cpo4swapE:
	.zero		1
.L_8:


//--------------------- .nv.constant0._ZN7cutlass13device_kernelINS_4gemm6kernel13GemmUniversalIN4cute5tupleIJiiiiEEENS1_10collective13CollectiveMmaINS1_34MainloopSm90TmaGmmaWarpSpecializedILi2ENS5_IJNS4_1CILi2EEESB_NSA_ILi1EEEEEENS1_35KernelTmaWarpSpecializedCooperativeEEENS5_IJNSA_ILi256EEENSA_ILi128EEESH_EEENS_6half_tENS5_IJlSC_lEEESJ_SK_NS4_8TiledMMAINS4_8MMA_AtomIJNS4_4SM904GMMA26MMA_64x128x16_F32F16F16_SSILNSO_5MajorE0ELSQ_0ELNSO_7ScaleInE1ELSR_1EEEEEENS4_6LayoutINS5_IJSB_SC_SC_EEENS5_IJSC_NSA_ILi0EEESW_EEEEENS5_IJNS4_10UnderscoreESZ_SZ_EEEEENS4_23SM90_TMA_LOAD_MULTICASTENS4_14ComposedLayoutINS4_7SwizzleILi3ELi4ELi3EEENS4_18smem_ptr_flag_bitsILi16EEENSU_INS5_IJNSA_ILi8EEENSA_ILi64EEEEEENS5_IJS19_SC_EEEEEEEvNS4_8identityES12_S1D_vS1E_EENS_8epilogue10collective6detail29Sm90TmaWarpSpecializedAdapterINS1H_15DefaultEpilogueISJ_SK_SK_NS1G_6thread17LinearCombinationISJ_Li1EffLNS1L_9ScaleType4KindE0ELNS_15FloatRoundStyleE2ESJ_EENS1_15EpilogueDefaultEEEEEvvEEEEvNT_6ParamsE --------------------------
	.section	.nv.constant0._ZN7cutlass13device_kernelINS_4gemm6kernel13GemmUniversalIN4cute5tupleIJiiiiEEENS1_10collective13CollectiveMmaINS1_34MainloopSm90TmaGmmaWarpSpecializedILi2ENS5_IJNS4_1CILi2EEESB_NSA_ILi1EEEEEENS1_35KernelTmaWarpSpecializedCooperativeEEENS5_IJNSA_ILi256EEENSA_ILi128EEESH_EEENS_6half_tENS5_IJlSC_lEEESJ_SK_NS4_8TiledMMAINS4_8MMA_AtomIJNS4_4SM904GMMA26MMA_64x128x16_F32F16F16_SSILNSO_5MajorE0ELSQ_0ELNSO_7ScaleInE1ELSR_1EEEEEENS4_6LayoutINS5_IJSB_SC_SC_EEENS5_IJSC_NSA_ILi0EEESW_EEEEENS5_IJNS4_10UnderscoreESZ_SZ_EEEEENS4_23SM90_TMA_LOAD_MULTICASTENS4_14ComposedLayoutINS4_7SwizzleILi3ELi4ELi3EEENS4_18smem_ptr_flag_bitsILi16EEENSU_INS5_IJNSA_ILi8EEENSA_ILi64EEEEEENS5_IJS19_SC_EEEEEEEvNS4_8identityES12_S1D_vS1E_EENS_8epilogue10collective6detail29Sm90TmaWarpSpecializedAdapterINS1H_15DefaultEpilogueISJ_SK_SK_NS1G_6thread17LinearCombinationISJ_Li1EffLNS1L_9ScaleType4KindE0ELNS_15FloatRoundStyleE2ESJ_EENS1_15EpilogueDefaultEEEEEvvEEEEvNT_6ParamsE,"a",@progbits
	.sectionflags	@""
	.align	4
.nv.constant0._ZN7cutlass13device_kernelINS_4gemm6kernel13GemmUniversalIN4cute5tupleIJiiiiEEENS1_10collective13CollectiveMmaINS1_34MainloopSm90TmaGmmaWarpSpecializedILi2ENS5_IJNS4_1CILi2EEESB_NSA_ILi1EEEEEENS1_35KernelTmaWarpSpecializedCooperativeEEENS5_IJNSA_ILi256EEENSA_ILi128EEESH_EEENS_6half_tENS5_IJlSC_lEEESJ_SK_NS4_8TiledMMAINS4_8MMA_AtomIJNS4_4SM904GMMA26MMA_64x128x16_F32F16F16_SSILNSO_5MajorE0ELSQ_0ELNSO_7ScaleInE1ELSR_1EEEEEENS4_6LayoutINS5_IJSB_SC_SC_EEENS5_IJSC_NSA_ILi0EEESW_EEEEENS5_IJNS4_10UnderscoreESZ_SZ_EEEEENS4_23SM90_TMA_LOAD_MULTICASTENS4_14ComposedLayoutINS4_7SwizzleILi3ELi4ELi3EEENS4_18smem_ptr_flag_bitsILi16EEENSU_INS5_IJNSA_ILi8EEENSA_ILi64EEEEEENS5_IJS19_SC_EEEEEEEvNS4_8identityES12_S1D_vS1E_EENS_8epilogue10collective6detail29Sm90TmaWarpSpecializedAdapterINS1H_15DefaultEpilogueISJ_SK_SK_NS1G_6thread17LinearCombinationISJ_Li1EffLNS1L_9ScaleType4KindE0ELNS_15FloatRoundStyleE2ESJ_EENS1_15EpilogueDefaultEEEEEvvEEEEvNT_6ParamsE:
	.zero		1664


//--------------------- SYMBOLS --------------------------

	.type		.nv.reservedSmem.offset0,@object
	.size		.nv.reservedSmem.offset0,0x4
	.type		__assertfail,@function
